	.target	sm_90a

	.elftype	@"ET_EXEC"


//--------------------- .note.nv.tkinfo           --------------------------
	.section	.note.nv.tkinfo,"",@"SHT_NOTE"
	.sectionflags	@"SHF_NOTE_NV_TKINFO"
	.tkinfo
        /*0018*/ 	.word	0x00000002
        /*0030*/ 	.string	""
        /*0030*/ 	.string	"ptxas"
        /*0030*/ 	.string	"Cuda compilation tools, release 13.0, V13.0.88"
        /*0030*/ 	.string	"Build cuda_13.0.r13.0/compiler.36424714_0"
        /*0030*/ 	.string	"-arch sm_90a -m 64 "



//--------------------- .note.nv.cuinfo           --------------------------
	.section	.note.nv.cuinfo,"",@"SHT_NOTE"
	.sectionflags	@"SHF_NOTE_NV_CUINFO"
        /*0018*/ 	.short	0x0002
        /*001a*/ 	.short	0x005a
        /*001c*/ 	.short	0x0082
	.zero		2


//--------------------- .nv.info                  --------------------------
	.section	.nv.info,"",@"SHT_CUDA_INFO"
	.align	4


	//----- nvinfo : EIATTR_REGCOUNT
	.align		4
        /*0000*/ 	.byte	0x04, 0x2f
        /*0002*/ 	.short	(.L_15 - .L_14)
	.align		4
.L_14:
        /*0004*/ 	.word	index@(_ZN7cutlass13device_kernelINS_4gemm6kernel13GemmUniversalIN4cute5tupleIJiiiiEEENS1_10collective13CollectiveMmaINS1_34MainloopSm90TmaGmmaWarpSpecializedILi3ENS5_IJNS4_1CILi2EEENSA_ILi1EEESC_EEENS1_35KernelTmaWarpSpecializedCooperativeEEENS5_IJNSA_ILi256EEENSA_ILi128EEESH_EEENS_10bfloat16_tENS5_IJlSC_lEEESJ_SK_NS4_8TiledMMAINS4_8MMA_AtomIJNS4_4SM904GMMA28MMA_64x128x16_F32BF16BF16_SSILNSO_5MajorE0ELSQ_0ELNSO_7ScaleInE1ELSR_1EEEEEENS4_6LayoutISD_NS5_IJSC_NSA_ILi0EEESV_EEEEENS5_IJNS4_10UnderscoreESY_SY_EEEEENS4_13SM90_TMA_LOADENS4_14ComposedLayoutINS4_7SwizzleILi3ELi4ELi3EEENS4_18smem_ptr_flag_bitsILi16EEENSU_INS5_IJNSA_ILi8EEENSA_ILi64EEEEEENS5_IJS18_SC_EEEEEEEvNS4_8identityENS4_23SM90_TMA_LOAD_MULTICASTES1C_vS1D_EENS_8epilogue10collective6detail29Sm90TmaWarpSpecializedAdapterINS1H_15DefaultEpilogueISJ_SK_SK_NS1G_6thread17LinearCombinationISJ_Li1EffLNS1L_9ScaleType4KindE0ELNS_15FloatRoundStyleE2ESJ_EENS1_15EpilogueDefaultEEEEEvvEEEEvNT_6ParamsE)
        /*0008*/ 	.word	0x000000a8


	//----- nvinfo : EIATTR_FRAME_SIZE
	.align		4
.L_15:
        /*000c*/ 	.byte	0x04, 0x11
        /*000e*/ 	.short	(.L_17 - .L_16)
	.align		4
.L_16:
        /*0010*/ 	.word	index@(_ZN7cutlass13device_kernelINS_4gemm6kernel13GemmUniversalIN4cute5tupleIJiiiiEEENS1_10collective13CollectiveMmaINS1_34MainloopSm90TmaGmmaWarpSpecializedILi3ENS5_IJNS4_1CILi2EEENSA_ILi1EEESC_EEENS1_35KernelTmaWarpSpecializedCooperativeEEENS5_IJNSA_ILi256EEENSA_ILi128EEESH_EEENS_10bfloat16_tENS5_IJlSC_lEEESJ_SK_NS4_8TiledMMAINS4_8MMA_AtomIJNS4_4SM904GMMA28MMA_64x128x16_F32BF16BF16_SSILNSO_5MajorE0ELSQ_0ELNSO_7ScaleInE1ELSR_1EEEEEENS4_6LayoutISD_NS5_IJSC_NSA_ILi0EEESV_EEEEENS5_IJNS4_10UnderscoreESY_SY_EEEEENS4_13SM90_TMA_LOADENS4_14ComposedLayoutINS4_7SwizzleILi3ELi4ELi3EEENS4_18smem_ptr_flag_bitsILi16EEENSU_INS5_IJNSA_ILi8EEENSA_ILi64EEEEEENS5_IJS18_SC_EEEEEEEvNS4_8identityENS4_23SM90_TMA_LOAD_MULTICASTES1C_vS1D_EENS_8epilogue10collective6detail29Sm90TmaWarpSpecializedAdapterINS1H_15DefaultEpilogueISJ_SK_SK_NS1G_6thread17LinearCombinationISJ_Li1EffLNS1L_9ScaleType4KindE0ELNS_15FloatRoundStyleE2ESJ_EENS1_15EpilogueDefaultEEEEEvvEEEEvNT_6ParamsE)
        /*0014*/ 	.word	0x00000000


	//----- nvinfo : EIATTR_MIN_STACK_SIZE
	.align		4
.L_17:
        /*0018*/ 	.byte	0x04, 0x12
        /*001a*/ 	.short	(.L_19 - .L_18)
	.align		4
.L_18:
        /*001c*/ 	.word	index@(_ZN7cutlass13device_kernelINS_4gemm6kernel13GemmUniversalIN4cute5tupleIJiiiiEEENS1_10collective13CollectiveMmaINS1_34MainloopSm90TmaGmmaWarpSpecializedILi3ENS5_IJNS4_1CILi2EEENSA_ILi1EEESC_EEENS1_35KernelTmaWarpSpecializedCooperativeEEENS5_IJNSA_ILi256EEENSA_ILi128EEESH_EEENS_10bfloat16_tENS5_IJlSC_lEEESJ_SK_NS4_8TiledMMAINS4_8MMA_AtomIJNS4_4SM904GMMA28MMA_64x128x16_F32BF16BF16_SSILNSO_5MajorE0ELSQ_0ELNSO_7ScaleInE1ELSR_1EEEEEENS4_6LayoutISD_NS5_IJSC_NSA_ILi0EEESV_EEEEENS5_IJNS4_10UnderscoreESY_SY_EEEEENS4_13SM90_TMA_LOADENS4_14ComposedLayoutINS4_7SwizzleILi3ELi4ELi3EEENS4_18smem_ptr_flag_bitsILi16EEENSU_INS5_IJNSA_ILi8EEENSA_ILi64EEEEEENS5_IJS18_SC_EEEEEEEvNS4_8identityENS4_23SM90_TMA_LOAD_MULTICASTES1C_vS1D_EENS_8epilogue10collective6detail29Sm90TmaWarpSpecializedAdapterINS1H_15DefaultEpilogueISJ_SK_SK_NS1G_6thread17LinearCombinationISJ_Li1EffLNS1L_9ScaleType4KindE0ELNS_15FloatRoundStyleE2ESJ_EENS1_15EpilogueDefaultEEEEEvvEEEEvNT_6ParamsE)
        /*0020*/ 	.word	0x00000000
.L_19:


//--------------------- .nv.compat                --------------------------
	.section	.nv.compat,"",@"SHT_CUDA_COMPAT_INFO"
	.align	4
        /*0000*/ 	.byte	0x02, 0x09, 0x01, 0x00, 0x02, 0x02, 0x04, 0x00, 0x02, 0x05, 0x05, 0x00, 0x03, 0x07, 0x01, 0x01
        /*0010*/ 	.byte	0x02, 0x03, 0x01, 0x00, 0x02, 0x06, 0x01, 0x00, 0x04, 0x0b, 0x08, 0x00, 0x00, 0x00, 0x00, 0x00
        /*0020*/ 	.byte	0x00, 0x00, 0x00, 0x00


//--------------------- .nv.info._ZN7cutlass13device_kernelINS_4gemm6kernel13GemmUniversalIN4cute5tupleIJiiiiEEENS1_10collective13CollectiveMmaINS1_34MainloopSm90TmaGmmaWarpSpecializedILi3ENS5_IJNS4_1CILi2EEENSA_ILi1EEESC_EEENS1_35KernelTmaWarpSpecializedCooperativeEEENS5_IJNSA_ILi256EEENSA_ILi128EEESH_EEENS_10bfloat16_tENS5_IJlSC_lEEESJ_SK_NS4_8TiledMMAINS4_8MMA_AtomIJNS4_4SM904GMMA28MMA_64x128x16_F32BF16BF16_SSILNSO_5MajorE0ELSQ_0ELNSO_7ScaleInE1ELSR_1EEEEEENS4_6LayoutISD_NS5_IJSC_NSA_ILi0EEESV_EEEEENS5_IJNS4_10UnderscoreESY_SY_EEEEENS4_13SM90_TMA_LOADENS4_14ComposedLayoutINS4_7SwizzleILi3ELi4ELi3EEENS4_18smem_ptr_flag_bitsILi16EEENSU_INS5_IJNSA_ILi8EEENSA_ILi64EEEEEENS5_IJS18_SC_EEEEEEEvNS4_8identityENS4_23SM90_TMA_LOAD_MULTICASTES1C_vS1D_EENS_8epilogue10collective6detail29Sm90TmaWarpSpecializedAdapterINS1H_15DefaultEpilogueISJ_SK_SK_NS1G_6thread17LinearCombinationISJ_Li1EffLNS1L_9ScaleType4KindE0ELNS_15FloatRoundStyleE2ESJ_EENS1_15EpilogueDefaultEEEEEvvEEEEvNT_6ParamsE --------------------------
	.section	.nv.info._ZN7cutlass13device_kernelINS_4gemm6kernel13GemmUniversalIN4cute5tupleIJiiiiEEENS1_10collective13CollectiveMmaINS1_34MainloopSm90TmaGmmaWarpSpecializedILi3ENS5_IJNS4_1CILi2EEENSA_ILi1EEESC_EEENS1_35KernelTmaWarpSpecializedCooperativeEEENS5_IJNSA_ILi256EEENSA_ILi128EEESH_EEENS_10bfloat16_tENS5_IJlSC_lEEESJ_SK_NS4_8TiledMMAINS4_8MMA_AtomIJNS4_4SM904GMMA28MMA_64x128x16_F32BF16BF16_SSILNSO_5MajorE0ELSQ_0ELNSO_7ScaleInE1ELSR_1EEEEEENS4_6LayoutISD_NS5_IJSC_NSA_ILi0EEESV_EEEEENS5_IJNS4_10UnderscoreESY_SY_EEEEENS4_13SM90_TMA_LOADENS4_14ComposedLayoutINS4_7SwizzleILi3ELi4ELi3EEENS4_18smem_ptr_flag_bitsILi16EEENSU_INS5_IJNSA_ILi8EEENSA_ILi64EEEEEENS5_IJS18_SC_EEEEEEEvNS4_8identityENS4_23SM90_TMA_LOAD_MULTICASTES1C_vS1D_EENS_8epilogue10collective6detail29Sm90TmaWarpSpecializedAdapterINS1H_15DefaultEpilogueISJ_SK_SK_NS1G_6thread17LinearCombinationISJ_Li1EffLNS1L_9ScaleType4KindE0ELNS_15FloatRoundStyleE2ESJ_EENS1_15EpilogueDefaultEEEEEvvEEEEvNT_6ParamsE,"",@"SHT_CUDA_INFO"
	.sectionflags	@""
	.align	4


	//----- nvinfo : EIATTR_CUDA_API_VERSION
	.align		4
        /*0000*/ 	.byte	0x04, 0x37
        /*0002*/ 	.short	(.L_21 - .L_20)
.L_20:
        /*0004*/ 	.word	0x00000082


	//----- nvinfo : EIATTR_KPARAM_INFO
	.align		4
.L_21:
        /*0008*/ 	.byte	0x04, 0x17
        /*000a*/ 	.short	(.L_23 - .L_22)
.L_22:
        /*000c*/ 	.word	0x00000000
        /*0010*/ 	.short	0x0000
        /*0012*/ 	.short	0x0070
        /*0014*/ 	.byte	0x00, 0xf0, 0x01, 0x10


	//----- nvinfo : EIATTR_SPARSE_MMA_MASK
	.align		4
.L_23:
        /*0018*/ 	.byte	0x03, 0x50
        /*001a*/ 	.short	0x0000


	//----- nvinfo : EIATTR_MAXREG_COUNT
	.align		4
        /*001c*/ 	.byte	0x03, 0x1b
        /*001e*/ 	.short	0x00a8


	//----- nvinfo : EIATTR_NUM_BARRIERS
	.align		4
        /*0020*/ 	.byte	0x02, 0x4c
        /*0022*/ 	.byte	0x01
	.zero		1


	//----- nvinfo : EIATTR_EXTERNS
	.align		4
        /*0024*/ 	.byte	0x04, 0x0f
        /*0026*/ 	.short	(.L_25 - .L_24)


	//   ....[0]....
	.align		4
.L_24:
        /*0028*/ 	.word	index@(__assertfail)


	//----- nvinfo : EIATTR_MERCURY_ISA_VERSION
	.align		4
.L_25:
        /*002c*/ 	.byte	0x03, 0x5f
        /*002e*/ 	.short	0x0101


	//----- nvinfo : EIATTR_INT_WARP_WIDE_INSTR_OFFSETS
	.align		4
        /*0030*/ 	.byte	0x04, 0x31
        /*0032*/ 	.short	(.L_27 - .L_26)


	//   ....[0]....
.L_26:
        /*0034*/ 	.word	0x00000460


	//   ....[1]....
        /*0038*/ 	.word	0x00000490


	//   ....[2]....
        /*003c*/ 	.word	0x00000650


	//----- nvinfo : EIATTR_COOP_GROUP_MASK_REGIDS
	.align		4
.L_27:
        /*0040*/ 	.byte	0x04, 0x29
        /*0042*/ 	.short	(.L_29 - .L_28)


	//   ....[0]....
.L_28:
        /*0044*/ 	.word	0xffffffff


	//   ....[1]....
        /*0048*/ 	.word	0xffffffff


	//   ....[2]....
        /*004c*/ 	.word	0xffffffff


	//   ....[3]....
        /*0050*/ 	.word	0xffffffff


	//   ....[4]....
        /*0054*/ 	.word	0xffffffff


	//   ....[5]....
        /*0058*/ 	.word	0xffffffff


	//----- nvinfo : EIATTR_COOP_GROUP_INSTR_OFFSETS
	.align		4
.L_29:
        /*005c*/ 	.byte	0x04, 0x28
        /*005e*/ 	.short	(.L_31 - .L_30)


	//   ....[0]....
.L_30:
        /*0060*/ 	.word	0x00000060


	//   ....[1]....
        /*0064*/ 	.word	0x00000070


	//   ....[2]....
        /*0068*/ 	.word	0x00000130


	//   ....[3]....
        /*006c*/ 	.word	0x000002b0


	//   ....[4]....
        /*0070*/ 	.word	0x000007d0


	//   ....[5]....
        /*0074*/ 	.word	0x00001220


	//----- nvinfo : EIATTR_REG_RECONFIG
	.align		4
.L_31:
        /*0078*/ 	.byte	0x01, 0x54
	.zero		2


	//----- nvinfo : EIATTR_SYSCALL_OFFSETS
	.align		4
        /*007c*/ 	.byte	0x04, 0x46
        /*007e*/ 	.short	(.L_33 - .L_32)


	//   ....[0]....
.L_32:
        /*0080*/ 	.word	0x000013e0


	//----- nvinfo : EIATTR_MBARRIER_INSTR_OFFSETS
	.align		4
.L_33:
        /*0084*/ 	.byte	0x04, 0x39
        /*0086*/ 	.short	(.L_35 - .L_34)


	//   ....[0]....
.L_34:
        /*0088*/ 	.word	0x00000230
        /*008c*/ 	.word	0x000000ff
        /*0090*/ 	.word	0x00000000
        /*0094*/ 	.short	0x0100
        /*0096*/ 	.byte	0x08
	.zero		1


	//   ....[1]....
        /*0098*/ 	.word	0x00000240
        /*009c*/ 	.word	0x000000ff
        /*00a0*/ 	.word	0x00000018
        /*00a4*/ 	.short	0x0100
        /*00a6*/ 	.byte	0x08
	.zero		1


	//   ....[2]....
        /*00a8*/ 	.word	0x00000250
        /*00ac*/ 	.word	0x000000ff
        /*00b0*/ 	.word	0x00000008
        /*00b4*/ 	.short	0x0100
        /*00b6*/ 	.byte	0x08
	.zero		1


	//   ....[3]....
        /*00b8*/ 	.word	0x00000260
        /*00bc*/ 	.word	0x000000ff
        /*00c0*/ 	.word	0x00000020
        /*00c4*/ 	.short	0x0100
        /*00c6*/ 	.byte	0x08
	.zero		1


	//   ....[4]....
        /*00c8*/ 	.word	0x00000270
        /*00cc*/ 	.word	0x000000ff
        /*00d0*/ 	.word	0x00000010
        /*00d4*/ 	.short	0x0100
        /*00d6*/ 	.byte	0x08
	.zero		1


	//   ....[5]....
        /*00d8*/ 	.word	0x00000280
        /*00dc*/ 	.word	0x000000ff
        /*00e0*/ 	.word	0x00000028
        /*00e4*/ 	.short	0x0100
        /*00e6*/ 	.byte	0x08
	.zero		1


	//   ....[6]....
        /*00e8*/ 	.word	0x000006d0
        /*00ec*/ 	.word	0x000000ff
        /*00f0*/ 	.word	0x00000040
        /*00f4*/ 	.short	0x0100
        /*00f6*/ 	.byte	0x06
	.zero		1


	//   ....[7]....
        /*00f8*/ 	.word	0x00000760
        /*00fc*/ 	.word	0x000000ff
        /*0100*/ 	.word	0x00000048
        /*0104*/ 	.short	0x0100
        /*0106*/ 	.byte	0x06
	.zero		1


	//   ....[8]....
        /*0108*/ 	.word	0x000014a0
        /*010c*/ 	.word	0x00000003
        /*0110*/ 	.word	0x00000000
        /*0114*/ 	.short	0x010a
        /*0116*/ 	.byte	0x3f
	.zero		1


	//   ....[9]....
        /*0118*/ 	.word	0x000014e0
        /*011c*/ 	.word	0x00000003
        /*0120*/ 	.word	0x00000000
        /*0124*/ 	.short	0x010a
        /*0126*/ 	.byte	0x3f
	.zero		1


	//   ....[10]....
        /*0128*/ 	.word	0x00001d00
        /*012c*/ 	.word	0x00000005
        /*0130*/ 	.word	0x00000000
        /*0134*/ 	.short	0x010a
        /*0136*/ 	.byte	0x3f
	.zero		1


	//   ....[11]....
        /*0138*/ 	.word	0x00001d40
        /*013c*/ 	.word	0x00000005
        /*0140*/ 	.word	0x00000000
        /*0144*/ 	.short	0x010a
        /*0146*/ 	.byte	0x3f
	.zero		1


	//   ....[12]....
        /*0148*/ 	.word	0x000023e0
        /*014c*/ 	.word	0x00000005
        /*0150*/ 	.word	0x00000000
        /*0154*/ 	.short	0x0101
        /*0156*/ 	.byte	0x3f
	.zero		1


	//   ....[13]....
        /*0158*/ 	.word	0x00002600
        /*015c*/ 	.word	0x00000003
        /*0160*/ 	.word	0x00000000
        /*0164*/ 	.short	0x0101
        /*0166*/ 	.byte	0x3f
	.zero		1


	//   ....[14]....
        /*0168*/ 	.word	0x0000be20
        /*016c*/ 	.word	0x00000017
        /*0170*/ 	.word	0x00000018
        /*0174*/ 	.short	0x010a
        /*0176*/ 	.byte	0x3f
	.zero		1


	//   ....[15]....
        /*0178*/ 	.word	0x0000c250
        /*017c*/ 	.word	0x00000003
        /*0180*/ 	.word	0x00000048
        /*0184*/ 	.short	0x0101
        /*0186*/ 	.byte	0x3f
	.zero		1


	//   ....[16]....
        /*0188*/ 	.word	0x0000c9b0
        /*018c*/ 	.word	0x00000007
        /*0190*/ 	.word	0x00000000
        /*0194*/ 	.short	0x010a
        /*0196*/ 	.byte	0x3f
	.zero		1


	//   ....[17]....
        /*0198*/ 	.word	0x0000ca30
        /*019c*/ 	.word	0x00000006
        /*01a0*/ 	.word	0x00000000
        /*01a4*/ 	.short	0x010a
        /*01a6*/ 	.byte	0x3f
	.zero		1


	//   ....[18]....
        /*01a8*/ 	.word	0x0000cac0
        /*01ac*/ 	.word	0x00000003
        /*01b0*/ 	.word	0x00000000
        /*01b4*/ 	.short	0x010a
        /*01b6*/ 	.byte	0x3f
	.zero		1


	//   ....[19]....
        /*01b8*/ 	.word	0x0000cb20
        /*01bc*/ 	.word	0x00000003
        /*01c0*/ 	.word	0x00000000
        /*01c4*/ 	.short	0x010a
        /*01c6*/ 	.byte	0x3f
	.zero		1


	//   ....[20]....
        /*01c8*/ 	.word	0x0000cb70
        /*01cc*/ 	.word	0x00000005
        /*01d0*/ 	.word	0x00000000
        /*01d4*/ 	.short	0x010a
        /*01d6*/ 	.byte	0x3f
	.zero		1


	//   ....[21]....
        /*01d8*/ 	.word	0x0000cc40
        /*01dc*/ 	.word	0x00000017
        /*01e0*/ 	.word	0x00000018
        /*01e4*/ 	.short	0x010a
        /*01e6*/ 	.byte	0x3f
	.zero		1


	//   ....[22]....
        /*01e8*/ 	.word	0x0000cd10
        /*01ec*/ 	.word	0x00000007
        /*01f0*/ 	.word	0x00000000
        /*01f4*/ 	.short	0x010a
        /*01f6*/ 	.byte	0x3f
	.zero		1


	//   ....[23]....
        /*01f8*/ 	.word	0x0000cd60
        /*01fc*/ 	.word	0x00000006
        /*0200*/ 	.word	0x00000000
        /*0204*/ 	.short	0x010a
        /*0206*/ 	.byte	0x3f
	.zero		1


	//----- nvinfo : EIATTR_NUM_MBARRIERS
	.align		4
.L_35:
        /*0208*/ 	.byte	0x03, 0x38
        /*020a*/ 	.short	0x0008


	//----- nvinfo : EIATTR_EXIT_INSTR_OFFSETS
	.align		4
        /*020c*/ 	.byte	0x04, 0x1c
        /*020e*/ 	.short	(.L_37 - .L_36)


	//   ....[0]....
.L_36:
        /*0210*/ 	.word	0x00000930


	//   ....[1]....
        /*0214*/ 	.word	0x00001150


	//   ....[2]....
        /*0218*/ 	.word	0x0000b530


	//   ....[3]....
        /*021c*/ 	.word	0x0000ba90


	//   ....[4]....
        /*0220*/ 	.word	0x0000cb10


	//----- nvinfo : EIATTR_MAX_THREADS
	.align		4
.L_37:
        /*0224*/ 	.byte	0x04, 0x05
        /*0226*/ 	.short	(.L_39 - .L_38)
.L_38:
        /*0228*/ 	.word	0x00000180
        /*022c*/ 	.word	0x00000001
        /*0230*/ 	.word	0x00000001


	//----- nvinfo : EIATTR_CRS_STACK_SIZE
	.align		4
.L_39:
        /*0234*/ 	.byte	0x04, 0x1e
        /*0236*/ 	.short	(.L_41 - .L_40)
.L_40:
        /*0238*/ 	.word	0x00000000


	//----- nvinfo : EIATTR_CBANK_PARAM_SIZE
	.align		4
.L_41:
        /*023c*/ 	.byte	0x03, 0x19
        /*023e*/ 	.short	0x0470


	//----- nvinfo : EIATTR_PARAM_CBANK
	.align		4
        /*0240*/ 	.byte	0x04, 0x0a
        /*0242*/ 	.short	(.L_43 - .L_42)
	.align		4
.L_42:
        /*0244*/ 	.word	index@(.nv.constant0._ZN7cutlass13device_kernelINS_4gemm6kernel13GemmUniversalIN4cute5tupleIJiiiiEEENS1_10collective13CollectiveMmaINS1_34MainloopSm90TmaGmmaWarpSpecializedILi3ENS5_IJNS4_1CILi2EEENSA_ILi1EEESC_EEENS1_35KernelTmaWarpSpecializedCooperativeEEENS5_IJNSA_ILi256EEENSA_ILi128EEESH_EEENS_10bfloat16_tENS5_IJlSC_lEEESJ_SK_NS4_8TiledMMAINS4_8MMA_AtomIJNS4_4SM904GMMA28MMA_64x128x16_F32BF16BF16_SSILNSO_5MajorE0ELSQ_0ELNSO_7ScaleInE1ELSR_1EEEEEENS4_6LayoutISD_NS5_IJSC_NSA_ILi0EEESV_EEEEENS5_IJNS4_10UnderscoreESY_SY_EEEEENS4_13SM90_TMA_LOADENS4_14ComposedLayoutINS4_7SwizzleILi3ELi4ELi3EEENS4_18smem_ptr_flag_bitsILi16EEENSU_INS5_IJNSA_ILi8EEENSA_ILi64EEEEEENS5_IJS18_SC_EEEEEEEvNS4_8identityENS4_23SM90_TMA_LOAD_MULTICASTES1C_vS1D_EENS_8epilogue10collective6detail29Sm90TmaWarpSpecializedAdapterINS1H_15DefaultEpilogueISJ_SK_SK_NS1G_6thread17LinearCombinationISJ_Li1EffLNS1L_9ScaleType4KindE0ELNS_15FloatRoundStyleE2ESJ_EENS1_15EpilogueDefaultEEEEEvvEEEEvNT_6ParamsE)
        /*0248*/ 	.short	0x0210
        /*024a*/ 	.short	0x0470


	//----- nvinfo : EIATTR_SW_WAR
	.align		4
.L_43:
        /*024c*/ 	.byte	0x04, 0x36
        /*024e*/ 	.short	(.L_45 - .L_44)
.L_44:
        /*0250*/ 	.word	0x00000008
.L_45:


//--------------------- .nv.callgraph             --------------------------
	.section	.nv.callgraph,"",@"SHT_CUDA_CALLGRAPH"
	.align	4
	.sectionentsize	8
	.align		4
        /*0000*/ 	.word	0x00000000
	.align		4
        /*0004*/ 	.word	0xffffffff
	.align		4
        /*0008*/ 	.word	index@(_ZN7cutlass13device_kernelINS_4gemm6kernel13GemmUniversalIN4cute5tupleIJiiiiEEENS1_10collective13CollectiveMmaINS1_34MainloopSm90TmaGmmaWarpSpecializedILi3ENS5_IJNS4_1CILi2EEENSA_ILi1EEESC_EEENS1_35KernelTmaWarpSpecializedCooperativeEEENS5_IJNSA_ILi256EEENSA_ILi128EEESH_EEENS_10bfloat16_tENS5_IJlSC_lEEESJ_SK_NS4_8TiledMMAINS4_8MMA_AtomIJNS4_4SM904GMMA28MMA_64x128x16_F32BF16BF16_SSILNSO_5MajorE0ELSQ_0ELNSO_7ScaleInE1ELSR_1EEEEEENS4_6LayoutISD_NS5_IJSC_NSA_ILi0EEESV_EEEEENS5_IJNS4_10UnderscoreESY_SY_EEEEENS4_13SM90_TMA_LOADENS4_14ComposedLayoutINS4_7SwizzleILi3ELi4ELi3EEENS4_18smem_ptr_flag_bitsILi16EEENSU_INS5_IJNSA_ILi8EEENSA_ILi64EEEEEENS5_IJS18_SC_EEEEEEEvNS4_8identityENS4_23SM90_TMA_LOAD_MULTICASTES1C_vS1D_EENS_8epilogue10collective6detail29Sm90TmaWarpSpecializedAdapterINS1H_15DefaultEpilogueISJ_SK_SK_NS1G_6thread17LinearCombinationISJ_Li1EffLNS1L_9ScaleType4KindE0ELNS_15FloatRoundStyleE2ESJ_EENS1_15EpilogueDefaultEEEEEvvEEEEvNT_6ParamsE)
	.align		4
        /*000c*/ 	.word	index@(__assertfail)
	.align		4
        /*0010*/ 	.word	0x00000000
	.align		4
        /*0014*/ 	.word	0xfffffffe
	.align		4
        /*0018*/ 	.word	0x00000000
	.align		4
        /*001c*/ 	.word	0xfffffffd
	.align		4
        /*0020*/ 	.word	0x00000000
	.align		4
        /*0024*/ 	.word	0xfffffffc


//--------------------- .nv.constant4             --------------------------
	.section	.nv.constant4,"a",@progbits
	.align	8
	.align		8
.nv.constant4:
        /*0000*/ 	.dword	__assertfail
	.align		8
        /*0008*/ 	.dword	__unnamed_1
	.align		8
        /*0010*/ 	.dword	_ZN39_INTERNAL_be3c917b_4_k_cu_568c859c_37364cuda3std3__45__cpo5beginE
	.align		8
        /*0018*/ 	.dword	_ZN39_INTERNAL_be3c917b_4_k_cu_568c859c_37364cuda3std3__45__cpo3endE
	.align		8
        /*0020*/ 	.dword	_ZN39_INTERNAL_be3c917b_4_k_cu_568c859c_37364cuda3std3__45__cpo6cbeginE
	.align		8
        /*0028*/ 	.dword	_ZN39_INTERNAL_be3c917b_4_k_cu_568c859c_37364cuda3std3__45__cpo4cendE
	.align		8
        /*0030*/ 	.dword	_ZN39_INTERNAL_be3c917b_4_k_cu_568c859c_37364cuda3std3__441_GLOBAL__N__be3c917b_4_k_cu_568c859c_37366ignoreE
	.align		8
        /*0038*/ 	.dword	_ZN39_INTERNAL_be3c917b_4_k_cu_568c859c_37364cuda3std3__419piecewise_constructE
	.align		8
        /*0040*/ 	.dword	_ZN39_INTERNAL_be3c917b_4_k_cu_568c859c_37364cuda3std3__48in_placeE
	.align		8
        /*0048*/ 	.dword	_ZN39_INTERNAL_be3c917b_4_k_cu_568c859c_37364cuda3std6ranges3__45__cpo4swapE
	.align		8
        /*0050*/ 	.dword	_ZN39_INTERNAL_be3c917b_4_k_cu_568c859c_37364cuda3std6ranges3__45__cpo9iter_moveE
	.align		8
        /*0058*/ 	.dword	_ZN39_INTERNAL_be3c917b_4_k_cu_568c859c_37364cute7productE
	.align		8
        /*0060*/ 	.dword	_ZN39_INTERNAL_be3c917b_4_k_cu_568c859c_37364cute1_E
	.align		8
        /*0068*/ 	.dword	$str$22
	.align		8
        /*0070*/ 	.dword	$str$23


//--------------------- .text._ZN7cutlass13device_kernelINS_4gemm6kernel13GemmUniversalIN4cute5tupleIJiiiiEEENS1_10collective13CollectiveMmaINS1_34MainloopSm90TmaGmmaWarpSpecializedILi3ENS5_IJNS4_1CILi2EEENSA_ILi1EEESC_EEENS1_35KernelTmaWarpSpecializedCooperativeEEENS5_IJNSA_ILi256EEENSA_ILi128EEESH_EEENS_10bfloat16_tENS5_IJlSC_lEEESJ_SK_NS4_8TiledMMAINS4_8MMA_AtomIJNS4_4SM904GMMA28MMA_64x128x16_F32BF16BF16_SSILNSO_5MajorE0ELSQ_0ELNSO_7ScaleInE1ELSR_1EEEEEENS4_6LayoutISD_NS5_IJSC_NSA_ILi0EEESV_EEEEENS5_IJNS4_10UnderscoreESY_SY_EEEEENS4_13SM90_TMA_LOADENS4_14ComposedLayoutINS4_7SwizzleILi3ELi4ELi3EEENS4_18smem_ptr_flag_bitsILi16EEENSU_INS5_IJNSA_ILi8EEENSA_ILi64EEEEEENS5_IJS18_SC_EEEEEEEvNS4_8identityENS4_23SM90_TMA_LOAD_MULTICASTES1C_vS1D_EENS_8epilogue10collective6detail29Sm90TmaWarpSpecializedAdapterINS1H_15DefaultEpilogueISJ_SK_SK_NS1G_6thread17LinearCombinationISJ_Li1EffLNS1L_9ScaleType4KindE0ELNS_15FloatRoundStyleE2ESJ_EENS1_15EpilogueDefaultEEEEEvvEEEEvNT_6ParamsE --------------------------
	.section	.text._ZN7cutlass13device_kernelINS_4gemm6kernel13GemmUniversalIN4cute5tupleIJiiiiEEENS1_10collective13CollectiveMmaINS1_34MainloopSm90TmaGmmaWarpSpecializedILi3ENS5_IJNS4_1CILi2EEENSA_ILi1EEESC_EEENS1_35KernelTmaWarpSpecializedCooperativeEEENS5_IJNSA_ILi256EEENSA_ILi128EEESH_EEENS_10bfloat16_tENS5_IJlSC_lEEESJ_SK_NS4_8TiledMMAINS4_8MMA_AtomIJNS4_4SM904GMMA28MMA_64x128x16_F32BF16BF16_SSILNSO_5MajorE0ELSQ_0ELNSO_7ScaleInE1ELSR_1EEEEEENS4_6LayoutISD_NS5_IJSC_NSA_ILi0EEESV_EEEEENS5_IJNS4_10UnderscoreESY_SY_EEEEENS4_13SM90_TMA_LOADENS4_14ComposedLayoutINS4_7SwizzleILi3ELi4ELi3EEENS4_18smem_ptr_flag_bitsILi16EEENSU_INS5_IJNSA_ILi8EEENSA_ILi64EEEEEENS5_IJS18_SC_EEEEEEEvNS4_8identityENS4_23SM90_TMA_LOAD_MULTICASTES1C_vS1D_EENS_8epilogue10collective6detail29Sm90TmaWarpSpecializedAdapterINS1H_15DefaultEpilogueISJ_SK_SK_NS1G_6thread17LinearCombinationISJ_Li1EffLNS1L_9ScaleType4KindE0ELNS_15FloatRoundStyleE2ESJ_EENS1_15EpilogueDefaultEEEEEvvEEEEvNT_6ParamsE,"ax",@progbits
	.align	128
.text._ZN7cutlass13device_kernelINS_4gemm6kernel13GemmUniversalIN4cute5tupleIJiiiiEEENS1_10collective13CollectiveMmaINS1_34MainloopSm90TmaGmmaWarpSpecializedILi3ENS5_IJNS4_1CILi2EEENSA_ILi1EEESC_EEENS1_35KernelTmaWarpSpecializedCooperativeEEENS5_IJNSA_ILi256EEENSA_ILi128EEESH_EEENS_10bfloat16_tENS5_IJlSC_lEEESJ_SK_NS4_8TiledMMAINS4_8MMA_AtomIJNS4_4SM904GMMA28MMA_64x128x16_F32BF16BF16_SSILNSO_5MajorE0ELSQ_0ELNSO_7ScaleInE1ELSR_1EEEEEENS4_6LayoutISD_NS5_IJSC_NSA_ILi0EEESV_EEEEENS5_IJNS4_10UnderscoreESY_SY_EEEEENS4_13SM90_TMA_LOADENS4_14ComposedLayoutINS4_7SwizzleILi3ELi4ELi3EEENS4_18smem_ptr_flag_bitsILi16EEENSU_INS5_IJNSA_ILi8EEENSA_ILi64EEEEEENS5_IJS18_SC_EEEEEEEvNS4_8identityENS4_23SM90_TMA_LOAD_MULTICASTES1C_vS1D_EENS_8epilogue10collective6detail29Sm90TmaWarpSpecializedAdapterINS1H_15DefaultEpilogueISJ_SK_SK_NS1G_6thread17LinearCombinationISJ_Li1EffLNS1L_9ScaleType4KindE0ELNS_15FloatRoundStyleE2ESJ_EENS1_15EpilogueDefaultEEEEEvvEEEEvNT_6ParamsE:
        .type           _ZN7cutlass13device_kernelINS_4gemm6kernel13GemmUniversalIN4cute5tupleIJiiiiEEENS1_10collective13CollectiveMmaINS1_34MainloopSm90TmaGmmaWarpSpecializedILi3ENS5_IJNS4_1CILi2EEENSA_ILi1EEESC_EEENS1_35KernelTmaWarpSpecializedCooperativeEEENS5_IJNSA_ILi256EEENSA_ILi128EEESH_EEENS_10bfloat16_tENS5_IJlSC_lEEESJ_SK_NS4_8TiledMMAINS4_8MMA_AtomIJNS4_4SM904GMMA28MMA_64x128x16_F32BF16BF16_SSILNSO_5MajorE0ELSQ_0ELNSO_7ScaleInE1ELSR_1EEEEEENS4_6LayoutISD_NS5_IJSC_NSA_ILi0EEESV_EEEEENS5_IJNS4_10UnderscoreESY_SY_EEEEENS4_13SM90_TMA_LOADENS4_14ComposedLayoutINS4_7SwizzleILi3ELi4ELi3EEENS4_18smem_ptr_flag_bitsILi16EEENSU_INS5_IJNSA_ILi8EEENSA_ILi64EEEEEENS5_IJS18_SC_EEEEEEEvNS4_8identityENS4_23SM90_TMA_LOAD_MULTICASTES1C_vS1D_EENS_8epilogue10collective6detail29Sm90TmaWarpSpecializedAdapterINS1H_15DefaultEpilogueISJ_SK_SK_NS1G_6thread17LinearCombinationISJ_Li1EffLNS1L_9ScaleType4KindE0ELNS_15FloatRoundStyleE2ESJ_EENS1_15EpilogueDefaultEEEEEvvEEEEvNT_6ParamsE,@function
        .size           _ZN7cutlass13device_kernelINS_4gemm6kernel13GemmUniversalIN4cute5tupleIJiiiiEEENS1_10collective13CollectiveMmaINS1_34MainloopSm90TmaGmmaWarpSpecializedILi3ENS5_IJNS4_1CILi2EEENSA_ILi1EEESC_EEENS1_35KernelTmaWarpSpecializedCooperativeEEENS5_IJNSA_ILi256EEENSA_ILi128EEESH_EEENS_10bfloat16_tENS5_IJlSC_lEEESJ_SK_NS4_8TiledMMAINS4_8MMA_AtomIJNS4_4SM904GMMA28MMA_64x128x16_F32BF16BF16_SSILNSO_5MajorE0ELSQ_0ELNSO_7ScaleInE1ELSR_1EEEEEENS4_6LayoutISD_NS5_IJSC_NSA_ILi0EEESV_EEEEENS5_IJNS4_10UnderscoreESY_SY_EEEEENS4_13SM90_TMA_LOADENS4_14ComposedLayoutINS4_7SwizzleILi3ELi4ELi3EEENS4_18smem_ptr_flag_bitsILi16EEENSU_INS5_IJNSA_ILi8EEENSA_ILi64EEEEEENS5_IJS18_SC_EEEEEEEvNS4_8identityENS4_23SM90_TMA_LOAD_MULTICASTES1C_vS1D_EENS_8epilogue10collective6detail29Sm90TmaWarpSpecializedAdapterINS1H_15DefaultEpilogueISJ_SK_SK_NS1G_6thread17LinearCombinationISJ_Li1EffLNS1L_9ScaleType4KindE0ELNS_15FloatRoundStyleE2ESJ_EENS1_15EpilogueDefaultEEEEEvvEEEEvNT_6ParamsE,(.L_x_323 - _ZN7cutlass13device_kernelINS_4gemm6kernel13GemmUniversalIN4cute5tupleIJiiiiEEENS1_10collective13CollectiveMmaINS1_34MainloopSm90TmaGmmaWarpSpecializedILi3ENS5_IJNS4_1CILi2EEENSA_ILi1EEESC_EEENS1_35KernelTmaWarpSpecializedCooperativeEEENS5_IJNSA_ILi256EEENSA_ILi128EEESH_EEENS_10bfloat16_tENS5_IJlSC_lEEESJ_SK_NS4_8TiledMMAINS4_8MMA_AtomIJNS4_4SM904GMMA28MMA_64x128x16_F32BF16BF16_SSILNSO_5MajorE0ELSQ_0ELNSO_7ScaleInE1ELSR_1EEEEEENS4_6LayoutISD_NS5_IJSC_NSA_ILi0EEESV_EEEEENS5_IJNS4_10UnderscoreESY_SY_EEEEENS4_13SM90_TMA_LOADENS4_14ComposedLayoutINS4_7SwizzleILi3ELi4ELi3EEENS4_18smem_ptr_flag_bitsILi16EEENSU_INS5_IJNSA_ILi8EEENSA_ILi64EEEEEENS5_IJS18_SC_EEEEEEEvNS4_8identityENS4_23SM90_TMA_LOAD_MULTICASTES1C_vS1D_EENS_8epilogue10collective6detail29Sm90TmaWarpSpecializedAdapterINS1H_15DefaultEpilogueISJ_SK_SK_NS1G_6thread17LinearCombinationISJ_Li1EffLNS1L_9ScaleType4KindE0ELNS_15FloatRoundStyleE2ESJ_EENS1_15EpilogueDefaultEEEEEvvEEEEvNT_6ParamsE)
        .other          _ZN7cutlass13device_kernelINS_4gemm6kernel13GemmUniversalIN4cute5tupleIJiiiiEEENS1_10collective13CollectiveMmaINS1_34MainloopSm90TmaGmmaWarpSpecializedILi3ENS5_IJNS4_1CILi2EEENSA_ILi1EEESC_EEENS1_35KernelTmaWarpSpecializedCooperativeEEENS5_IJNSA_ILi256EEENSA_ILi128EEESH_EEENS_10bfloat16_tENS5_IJlSC_lEEESJ_SK_NS4_8TiledMMAINS4_8MMA_AtomIJNS4_4SM904GMMA28MMA_64x128x16_F32BF16BF16_SSILNSO_5MajorE0ELSQ_0ELNSO_7ScaleInE1ELSR_1EEEEEENS4_6LayoutISD_NS5_IJSC_NSA_ILi0EEESV_EEEEENS5_IJNS4_10UnderscoreESY_SY_EEEEENS4_13SM90_TMA_LOADENS4_14ComposedLayoutINS4_7SwizzleILi3ELi4ELi3EEENS4_18smem_ptr_flag_bitsILi16EEENSU_INS5_IJNSA_ILi8EEENSA_ILi64EEEEEENS5_IJS18_SC_EEEEEEEvNS4_8identityENS4_23SM90_TMA_LOAD_MULTICASTES1C_vS1D_EENS_8epilogue10collective6detail29Sm90TmaWarpSpecializedAdapterINS1H_15DefaultEpilogueISJ_SK_SK_NS1G_6thread17LinearCombinationISJ_Li1EffLNS1L_9ScaleType4KindE0ELNS_15FloatRoundStyleE2ESJ_EENS1_15EpilogueDefaultEEEEEvvEEEEvNT_6ParamsE,@"STO_CUDA_ENTRY STV_DEFAULT"
_ZN7cutlass13device_kernelINS_4gemm6kernel13GemmUniversalIN4cute5tupleIJiiiiEEENS1_10collective13CollectiveMmaINS1_34MainloopSm90TmaGmmaWarpSpecializedILi3ENS5_IJNS4_1CILi2EEENSA_ILi1EEESC_EEENS1_35KernelTmaWarpSpecializedCooperativeEEENS5_IJNSA_ILi256EEENSA_ILi128EEESH_EEENS_10bfloat16_tENS5_IJlSC_lEEESJ_SK_NS4_8TiledMMAINS4_8MMA_AtomIJNS4_4SM904GMMA28MMA_64x128x16_F32BF16BF16_SSILNSO_5MajorE0ELSQ_0ELNSO_7ScaleInE1ELSR_1EEEEEENS4_6LayoutISD_NS5_IJSC_NSA_ILi0EEESV_EEEEENS5_IJNS4_10UnderscoreESY_SY_EEEEENS4_13SM90_TMA_LOADENS4_14ComposedLayoutINS4_7SwizzleILi3ELi4ELi3EEENS4_18smem_ptr_flag_bitsILi16EEENSU_INS5_IJNSA_ILi8EEENSA_ILi64EEEEEENS5_IJS18_SC_EEEEEEEvNS4_8identityENS4_23SM90_TMA_LOAD_MULTICASTES1C_vS1D_EENS_8epilogue10collective6detail29Sm90TmaWarpSpecializedAdapterINS1H_15DefaultEpilogueISJ_SK_SK_NS1G_6thread17LinearCombinationISJ_Li1EffLNS1L_9ScaleType4KindE0ELNS_15FloatRoundStyleE2ESJ_EENS1_15EpilogueDefaultEEEEEvvEEEEvNT_6ParamsE:
[----:B------:R-:W0:Y:S01]  /*0000*/  LDC R1, c[0x0][0x28] ;  /* 0x00000a00ff017b82 */ /* 0x000e220000000800 */
[----:B------:R-:W1:Y:S01]  /*0010*/  S2R R18, SR_TID.X ;  /* 0x0000000000127919 */ /* 0x000e620000002100 */
[----:B------:R-:W-:Y:S01]  /*0020*/  ELECT P0, URZ, PT ;  /* 0x00000000003f782f */ /* 0x000fe20003800000 */
[----:B------:R-:W-:Y:S01]  /*0030*/  BSSY B0, `(.L_x_0) ;  /* 0x000000f000007945 */ /* 0x000fe20003800000 */
[--C-:B-1----:R-:W-:Y:S02]  /*0040*/  SHF.R.U32.HI R0, RZ, 0x5, R18.reuse ;  /* 0x00000005ff007819 */ /* 0x102fe40000011612 */
[----:B------:R-:W-:-:S03]  /*0050*/  SHF.R.U32.HI R3, RZ, 0x7, R18 ;  /* 0x00000007ff037819 */ /* 0x000fc60000011612 */
[----:B------:R-:W1:Y:S04]  /*0060*/  SHFL.IDX PT, R2, R0, RZ, 0x1f ;  /* 0x00001fff00027589 */ /* 0x000e6800000e0000 */
[----:B------:R2:W3:Y:S01]  /*0070*/  SHFL.IDX PT, R5, R3, RZ, 0x1f ;  /* 0x00001fff03057589 */ /* 0x0004e200000e0000 */
[----:B-1----:R-:W-:-:S13]  /*0080*/  ISETP.NE.OR P0, PT, R2, RZ, !P0 ;  /* 0x000000ff0200720c */ /* 0x002fda0004705670 */
[----:B0-23--:R-:W-:Y:S05]  /*0090*/  @P0 BRA `(.L_x_1) ;  /* 0x0000000000200947 */ /* 0x00dfea0003800000 */
[----:B------:R-:W-:Y:S02]  /*00a0*/  ULDC.64 UR4, c[0x0][0x198] ;  /* 0x0000660000047ab9 */ /* 0x000fe40000000a00 */
[----:B------:R-:W-:Y:S02]  /*00b0*/  UIADD3 UR6, UP0, UR4, 0xf0, URZ ;  /* 0x000000f004067890 */ /* 0x000fe4000ff1e03f */
[----:B------:R-:W-:Y:S02]  /*00c0*/  UIADD3 UR4, UP1, UR4, 0x1f0, URZ ;  /* 0x000001f004047890 */ /* 0x000fe4000ff3e03f */
[----:B------:R-:W-:Y:S02]  /*00d0*/  UIADD3.X UR7, URZ, UR5, URZ, UP0, !UPT ;  /* 0x000000053f077290 */ /* 0x000fe400087fe43f */
[----:B------:R-:W-:-:S07]  /*00e0*/  UIADD3.X UR5, URZ, UR5, URZ, UP1, !UPT ;  /* 0x000000053f057290 */ /* 0x000fce0008ffe43f */
[----:B------:R0:W-:Y:S02]  /*00f0*/  UTMACCTL.PF [UR6] ;  /* 0x00000000060079b9 */ /* 0x0001e40008040000 */
[----:B------:R0:W-:Y:S02]  /*0100*/  UTMACCTL.PF [UR4] ;  /* 0x00000000040079b9 */ /* 0x0001e40008040000 */
[----:B0-----:R-:W-:Y:S01]  /*0110*/  NOP ;  /* 0x0000000000007918 */ /* 0x001fe20000000000 */
.L_x_1:
[----:B------:R-:W-:Y:S05]  /*0120*/  BSYNC B0 ;  /* 0x0000000000007941 */ /* 0x000fea0003800000 */
.L_x_0:
[----:B------:R-:W0:Y:S02]  /*0130*/  SHFL.IDX PT, R3, R0, RZ, 0x1f ;  /* 0x00001fff00037589 */ /* 0x000e2400000e0000 */
[----:B0-----:R-:W-:-:S13]  /*0140*/  ISETP.NE.AND P0, PT, R3, RZ, PT ;  /* 0x000000ff0300720c */ /* 0x001fda0003f05270 */
[----:B------:R-:W-:Y:S05]  /*0150*/  @P0 BRA `(.L_x_2) ;  /* 0x0000000000500947 */ /* 0x000fea0003800000 */
[----:B------:R-:W0:Y:S01]  /*0160*/  S2UR UR8, SR_CgaCtaId ;  /* 0x00000000000879c3 */ /* 0x000e220000008800 */
[----:B------:R-:W-:Y:S01]  /*0170*/  UMOV UR4, 0x400 ;  /* 0x0000040000047882 */ /* 0x000fe20000000000 */
[----:B------:R-:W-:Y:S01]  /*0180*/  UMOV UR5, 0x1 ;  /* 0x0000000100057882 */ /* 0x000fe20000000000 */
[----:B------:R-:W-:Y:S01]  /*0190*/  UMOV UR6, 0x4 ;  /* 0x0000000400067882 */ /* 0x000fe20000000000 */
[----:B------:R-:W-:Y:S01]  /*01a0*/  ELECT P0, URZ, PT ;  /* 0x00000000003f782f */ /* 0x000fe20003800000 */
[----:B------:R-:W-:-:S04]  /*01b0*/  UIADD3 UR6, -UR6, 0x100000, URZ ;  /* 0x0010000006067890 */ /* 0x000fc8000fffe13f */
[----:B------:R-:W-:Y:S02]  /*01c0*/  USHF.L.U32 UR7, UR6, 0xb, URZ ;  /* 0x0000000b06077899 */ /* 0x000fe4000800063f */
[----:B------:R-:W-:Y:S02]  /*01d0*/  USHF.L.U32 UR6, UR6, 0x1, URZ ;  /* 0x0000000106067899 */ /* 0x000fe4000800063f */
[----:B0-----:R-:W-:Y:S02]  /*01e0*/  ULEA UR8, UR8, UR4, 0x18 ;  /* 0x0000000408087291 */ /* 0x001fe4000f8ec03f */
[----:B------:R-:W-:-:S04]  /*01f0*/  UIADD3 UR4, -UR5, 0x100000, URZ ;  /* 0x0010000005047890 */ /* 0x000fc8000fffe13f */
[----:B------:R-:W-:Y:S02]  /*0200*/  USHF.L.U32 UR5, UR4, 0xb, URZ ;  /* 0x0000000b04057899 */ /* 0x000fe4000800063f */
[----:B------:R-:W-:Y:S01]  /*0210*/  USHF.L.U32 UR4, UR4, 0x1, URZ ;  /* 0x0000000104047899 */ /* 0x000fe2000800063f */
[----:B------:R-:W0:Y:S11]  /*0220*/  FENCE.VIEW.ASYNC.S ;  /* 0x00000000000073c6 */ /* 0x000e360000000000 */
[----:B0-----:R0:W1:Y:S01]  /*0230*/  SYNCS.EXCH.64 URZ, [UR8], UR4 ;  /* 0x00000004083f75b2 */ /* 0x0010620008000100 */
[----:B------:R0:W2:Y:S01]  /*0240*/  SYNCS.EXCH.64 URZ, [UR8+0x18], UR6 ;  /* 0x00001806083f75b2 */ /* 0x0000a20008000100 */
[----:B------:R0:W3:Y:S01]  /*0250*/  SYNCS.EXCH.64 URZ, [UR8+0x8], UR4 ;  /* 0x00000804083f75b2 */ /* 0x0000e20008000100 */
[----:B------:R0:W4:Y:S01]  /*0260*/  SYNCS.EXCH.64 URZ, [UR8+0x20], UR6 ;  /* 0x00002006083f75b2 */ /* 0x0001220008000100 */
[----:B------:R0:W0:Y:S01]  /*0270*/  SYNCS.EXCH.64 URZ, [UR8+0x10], UR4 ;  /* 0x00001004083f75b2 */ /* 0x0000220008000100 */
[----:B------:R0:W0:Y:S01]  /*0280*/  SYNCS.EXCH.64 URZ, [UR8+0x28], UR6 ;  /* 0x00002806083f75b2 */ /* 0x0000220008000100 */
[----:B------:R-:W-:Y:S01]  /*0290*/  NOP ;  /* 0x0000000000007918 */ /* 0x000fe20000000000 */
.L_x_2:
[----:B------:R-:W-:Y:S01]  /*02a0*/  SHF.R.S32.HI R7, RZ, 0x1f, R18 ;  /* 0x0000001fff077819 */ /* 0x000fe20000011412 */
[----:B------:R-:W5:Y:S01]  /*02b0*/  SHFL.IDX PT, R0, R0, RZ, 0x1f ;  /* 0x00001fff00007589 */ /* 0x000f6200000e0000 */
[----:B0-----:R-:W0:Y:S01]  /*02c0*/  S2UR UR8, SR_CTAID.X ;  /* 0x00000000000879c3 */ /* 0x001e220000002500 */
[----:B------:R-:W-:Y:S02]  /*02d0*/  ELECT P0, URZ, PT ;  /* 0x00000000003f782f */ /* 0x000fe40003800000 */
[----:B------:R-:W-:Y:S01]  /*02e0*/  LEA.HI R7, R7, R18, RZ, 0x7 ;  /* 0x0000001207077211 */ /* 0x000fe200078f38ff */
[----:B------:R-:W1:Y:S01]  /*02f0*/  S2R R4, SR_CTAID.Y ;  /* 0x0000000000047919 */ /* 0x000e620000002600 */
[----:B------:R-:W-:Y:S01]  /*0300*/  SHF.R.S32.HI R8, RZ, 0x1f, R3 ;  /* 0x0000001fff087819 */ /* 0x000fe20000011403 */
[----:B------:R-:W-:Y:S01]  /*0310*/  ULDC UR4, c[0x0][0x150] ;  /* 0x0000540000047ab9 */ /* 0x000fe20000000800 */
[----:B------:R-:W-:Y:S01]  /*0320*/  LOP3.LUT R7, R7, 0xffffff80, RZ, 0xc0, !PT ;  /* 0xffffff8007077812 */ /* 0x000fe200078ec0ff */
[----:B------:R-:W-:Y:S01]  /*0330*/  NOP ;  /* 0x0000000000007918 */ /* 0x000fe20000000000 */
[----:B------:R-:W-:Y:S01]  /*0340*/  LEA.HI R8, R8, R3, RZ, 0x2 ;  /* 0x0000000308087211 */ /* 0x000fe200078f10ff */
[----:B------:R-:W2:Y:S01]  /*0350*/  LDC R10, c[0x0][0x144] ;  /* 0x00005100ff0a7b82 */ /* 0x000ea20000000800 */
[----:B------:R-:W-:Y:S01]  /*0360*/  NOP ;  /* 0x0000000000007918 */ /* 0x000fe20000000000 */
[----:B------:R-:W-:Y:S01]  /*0370*/  IMAD.IADD R6, R18, 0x1, -R7 ;  /* 0x0000000112067824 */ /* 0x000fe200078e0a07 */
[----:B------:R-:W-:Y:S01]  /*0380*/  LOP3.LUT R8, R8, 0x3ffffffc, RZ, 0xc0, !PT ;  /* 0x3ffffffc08087812 */ /* 0x000fe200078ec0ff */
[----:B------:R-:W-:Y:S01]  /*0390*/  IMAD.MOV.U32 R22, RZ, RZ, 0x1 ;  /* 0x00000001ff167424 */ /* 0x000fe200078e00ff */
[----:B------:R-:W-:-:S02]  /*03a0*/  ISETP.NE.AND P3, PT, R5, RZ, PT ;  /* 0x000000ff0500720c */ /* 0x000fc40003f65270 */
[----:B------:R-:W-:Y:S01]  /*03b0*/  SHF.R.S32.HI R7, RZ, 0x1f, R6 ;  /* 0x0000001fff077819 */ /* 0x000fe20000011406 */
[----:B------:R-:W-:Y:S01]  /*03c0*/  IMAD.IADD R8, R3, 0x1, -R8 ;  /* 0x0000000103087824 */ /* 0x000fe200078e0a08 */
[----:B------:R-:W3:Y:S02]  /*03d0*/  LDC R13, c[0x0][0x140] ;  /* 0x00005000ff0d7b82 */ /* 0x000ee40000000800 */
[----:B------:R-:W-:Y:S02]  /*03e0*/  LEA.HI R7, R7, R6, RZ, 0x3 ;  /* 0x0000000607077211 */ /* 0x000fe400078f18ff */
[----:B-----5:R-:W-:Y:S02]  /*03f0*/  ISETP.NE.OR P0, PT, R0, RZ, !P0 ;  /* 0x000000ff0000720c */ /* 0x020fe40004705670 */
[--C-:B------:R-:W-:Y:S02]  /*0400*/  SHF.R.S32.HI R0, RZ, 0x3, R7.reuse ;  /* 0x00000003ff007819 */ /* 0x100fe40000011407 */
[----:B------:R-:W-:-:S02]  /*0410*/  SHF.R.S32.HI R7, RZ, 0x1f, R7 ;  /* 0x0000001fff077819 */ /* 0x000fc40000011407 */
[----:B0-----:R-:W-:Y:S02]  /*0420*/  I2FP.F32.U32 R9, UR8 ;  /* 0x0000000800097c45 */ /* 0x001fe40008201000 */
[----:B------:R-:W-:-:S03]  /*0430*/  LEA.HI R7, R7, R0, RZ, 0x2 ;  /* 0x0000000007077211 */ /* 0x000fc600078f10ff */
[----:B------:R-:W-:Y:S01]  /*0440*/  FMUL R9, R9, UR4 ;  /* 0x0000000409097c20 */ /* 0x000fe20008400000 */
[----:B------:R-:W-:Y:S01]  /*0450*/  LOP3.LUT R7, R7, 0xfffffffc, RZ, 0xc0, !PT ;  /* 0xfffffffc07077812 */ /* 0x000fe200078ec0ff */
[----:B------:R-:W-:Y:S01]  /*0460*/  VOTEU.ALL UP0, P0 ;  /* 0x00000000003f7886 */ /* 0x000fe20000000000 */
[----:B-1----:R-:W-:Y:S01]  /*0470*/  I2FP.F32.U32 R3, R4 ;  /* 0x0000000400037245 */ /* 0x002fe20000201000 */
[----:B------:R-:W-:Y:S01]  /*0480*/  ULDC UR4, c[0x0][0x154] ;  /* 0x0000550000047ab9 */ /* 0x000fe20000000800 */
[----:B------:R-:W-:Y:S01]  /*0490*/  VOTEU.ALL UP1, P0 ;  /* 0x00000000003f7886 */ /* 0x000fe20000020000 */
[----:B------:R-:W0:Y:S01]  /*04a0*/  F2I.U32.TRUNC.NTZ R9, R9 ;  /* 0x0000000900097305 */ /* 0x000e22000020f000 */
[----:B------:R-:W-:Y:S01]  /*04b0*/  IMAD.IADD R7, R0, 0x1, -R7 ;  /* 0x0000000100077824 */ /* 0x000fe200078e0a07 */
[----:B------:R-:W1:Y:S01]  /*04c0*/  @!UP0 S2UR UR7, SR_CgaCtaId ;  /* 0x00000000000789c3 */ /* 0x000e620000008800 */
[----:B------:R-:W-:Y:S01]  /*04d0*/  FMUL R12, R3, UR4 ;  /* 0x00000004030c7c20 */ /* 0x000fe20008400000 */
[----:B------:R-:W-:Y:S01]  /*04e0*/  UMOV UR4, 0x20 ;  /* 0x0000002000047882 */ /* 0x000fe20000000000 */
[----:B------:R-:W-:Y:S01]  /*04f0*/  IMAD R8, R8, 0x4, R7 ;  /* 0x0000000408087824 */ /* 0x000fe200078e0207 */
[----:B------:R-:W-:Y:S01]  /*0500*/  @!UP0 UMOV UR6, 0x400 ;  /* 0x0000040000068882 */ /* 0x000fe20000000000 */
[----:B------:R-:W-:-:S04]  /*0510*/  @!UP0 UIADD3 UR4, -UR4, 0x100000, URZ ;  /* 0x0010000004048890 */ /* 0x000fc8000fffe13f */
[----:B------:R-:W-:Y:S02]  /*0520*/  @!UP0 USHF.L.U32 UR5, UR4, 0xb, URZ ;  /* 0x0000000b04058899 */ /* 0x000fe4000800063f */
[----:B------:R-:W-:Y:S01]  /*0530*/  @!UP0 USHF.L.U32 UR4, UR4, 0x1, URZ ;  /* 0x0000000104048899 */ /* 0x000fe2000800063f */
[----:B---3--:R-:W-:Y:S01]  /*0540*/  ISETP.EQ.U32.AND P2, PT, R13, 0x1, PT ;  /* 0x000000010d00780c */ /* 0x008fe20003f42070 */
[----:B------:R-:W3:Y:S01]  /*0550*/  F2I.U32.TRUNC.NTZ R12, R12 ;  /* 0x0000000c000c7305 */ /* 0x000ee2000020f000 */
[----:B------:R-:W-:Y:S01]  /*0560*/  LEA.HI R0, R8, R8, RZ, 0x1 ;  /* 0x0000000808007211 */ /* 0x000fe200078f08ff */
[----:B------:R-:W5:Y:S03]  /*0570*/  LDC R7, c[0x0][0x148] ;  /* 0x00005200ff077b82 */ /* 0x000f660000000800 */
[----:B------:R-:W-:Y:S01]  /*0580*/  LOP3.LUT R11, R0, 0xfffffffe, RZ, 0xc0, !PT ;  /* 0xfffffffe000b7812 */ /* 0x000fe200078ec0ff */
[----:B0-----:R-:W-:Y:S01]  /*0590*/  IMAD.MOV R15, RZ, RZ, -R9 ;  /* 0x000000ffff0f7224 */ /* 0x001fe200078e0a09 */
[----:B------:R-:W-:-:S03]  /*05a0*/  SHF.R.S32.HI R9, RZ, 0x1f, R2 ;  /* 0x0000001fff097819 */ /* 0x000fc60000011402 */
[----:B--2---:R-:W-:Y:S01]  /*05b0*/  IMAD R3, R10, R15, UR8 ;  /* 0x000000080a037e24 */ /* 0x004fe2000f8e020f */
[----:B------:R-:W-:Y:S01]  /*05c0*/  LEA.HI R9, R9, R2, RZ, 0x2 ;  /* 0x0000000209097211 */ /* 0x000fe200078f10ff */
[C---:B------:R-:W-:Y:S02]  /*05d0*/  IMAD.IADD R0, R8.reuse, 0x1, -R11 ;  /* 0x0000000108007824 */ /* 0x040fe400078e0a0b */
[----:B------:R-:W-:Y:S01]  /*05e0*/  IMAD.SHL.U32 R11, R8, 0x4, RZ ;  /* 0x00000004080b7824 */ /* 0x000fe200078e00ff */
[----:B------:R-:W-:Y:S01]  /*05f0*/  LOP3.LUT R9, R9, 0xfffffffc, RZ, 0xc0, !PT ;  /* 0xfffffffc09097812 */ /* 0x000fe200078ec0ff */
[----:B---3--:R-:W-:Y:S01]  /*0600*/  IMAD.MOV R24, RZ, RZ, -R12 ;  /* 0x000000ffff187224 */ /* 0x008fe200078e0a0c */
[----:B------:R-:W-:Y:S01]  /*0610*/  ISETP.NE.AND P4, PT, R0, R3, PT ;  /* 0x000000030000720c */ /* 0x000fe20003f85270 */
[----:B-1----:R-:W-:Y:S01]  /*0620*/  @!UP0 ULEA UR6, UR7, UR6, 0x18 ;  /* 0x0000000607068291 */ /* 0x002fe2000f8ec03f */
[----:B------:R-:W-:Y:S01]  /*0630*/  LOP3.LUT R152, R8, 0xc, R11, 0x78, !PT ;  /* 0x0000000c08987812 */ /* 0x000fe200078e780b */
[----:B------:R-:W-:Y:S01]  /*0640*/  IMAD.IADD R0, R2, 0x1, -R9 ;  /* 0x0000000102007824 */ /* 0x000fe200078e0a09 */
[----:B------:R-:W-:Y:S01]  /*0650*/  VOTEU.ALL UP0, P0 ;  /* 0x00000000003f7886 */ /* 0x000fe20000000000 */
[----:B------:R-:W-:-:S02]  /*0660*/  LOP3.LUT P0, RZ, R6, 0x7, RZ, 0xc0, !PT ;  /* 0x0000000706ff7812 */ /* 0x000fc4000780c0ff */
[----:B------:R-:W-:Y:S02]  /*0670*/  IADD3 R6, R5, -0x1, RZ ;  /* 0xffffffff05067810 */ /* 0x000fe40007ffe0ff */
[----:B------:R-:W-:Y:S01]  /*0680*/  ISETP.NE.AND P1, PT, R0, 0x3, PT ;  /* 0x000000030000780c */ /* 0x000fe20003f25270 */
[----:B-----5:R-:W-:Y:S01]  /*0690*/  IMAD R9, R7, R24, R4 ;  /* 0x0000001807097224 */ /* 0x020fe200078e0204 */
[C---:B------:R-:W-:Y:S02]  /*06a0*/  ISETP.LT.U32.AND P0, PT, R152.reuse, 0x2, !P0 ;  /* 0x000000029800780c */ /* 0x040fe40004701070 */
[----:B------:R-:W-:Y:S01]  /*06b0*/  @P4 LEA.HI R2, R152, R152, RZ, 0x1 ;  /* 0x0000009898024211 */ /* 0x000fe200078f08ff */
[----:B------:R-:W0:Y:S02]  /*06c0*/  FENCE.VIEW.ASYNC.S ;  /* 0x00000000000073c6 */ /* 0x000e240000000000 */
[----:B0-----:R0:W1:Y:S01]  /*06d0*/  @!UP0 SYNCS.EXCH.64 URZ, [UR6+0x40], UR4 ;  /* 0x00004004063f85b2 */ /* 0x0010620008000100 */
[----:B------:R-:W-:-:S02]  /*06e0*/  ISETP.EQ.OR P1, PT, R0, RZ, !P1 ;  /* 0x000000ff0000720c */ /* 0x000fc40004f22670 */
[----:B------:R-:W-:Y:S02]  /*06f0*/  @P4 SHF.R.S32.HI R2, RZ, 0x1, R2 ;  /* 0x00000001ff024819 */ /* 0x000fe40000011402 */
[----:B------:R-:W-:Y:S02]  /*0700*/  ISETP.EQ.AND P1, PT, R5, RZ, P1 ;  /* 0x000000ff0500720c */ /* 0x000fe40000f22270 */
[----:B------:R-:W-:Y:S02]  /*0710*/  @P4 ISETP.NE.AND P5, PT, R2, R9, PT ;  /* 0x000000090200420c */ /* 0x000fe40003fa5270 */
[----:B------:R-:W-:Y:S02]  /*0720*/  ISETP.GE.U32.AND P6, PT, R6, 0x2, PT ;  /* 0x000000020600780c */ /* 0x000fe40003fc6070 */
[----:B------:R-:W-:Y:S02]  /*0730*/  SEL R9, RZ, 0x1, !P0 ;  /* 0x00000001ff097807 */ /* 0x000fe40004000000 */
[----:B------:R-:W-:-:S02]  /*0740*/  @P4 SEL R22, RZ, 0x1, P5 ;  /* 0x00000001ff164807 */ /* 0x000fc40002800000 */
[----:B------:R-:W-:Y:S01]  /*0750*/  SEL R19, RZ, 0x1, !P1 ;  /* 0x00000001ff137807 */ /* 0x000fe20004800000 */
[----:B------:R0:W2:Y:S01]  /*0760*/  @!UP1 SYNCS.EXCH.64 URZ, [UR6+0x48], UR4 ;  /* 0x00004804063f95b2 */ /* 0x0000a20008000100 */
[----:B------:R-:W-:Y:S01]  /*0770*/  LOP3.LUT R22, R22, R9, RZ, 0xc0, !PT ;  /* 0x0000000916167212 */ /* 0x000fe200078ec0ff */
[----:B------:R-:W-:Y:S01]  /*0780*/  NOP ;  /* 0x0000000000007918 */ /* 0x000fe20000000000 */
[----:B------:R-:W-:Y:S01]  /*0790*/  SEL R19, R19, 0x2, P6 ;  /* 0x0000000213137807 */ /* 0x000fe20003000000 */
[----:B------:R-:W-:Y:S06]  /*07a0*/  @!P2 BRA `(.L_x_3) ;  /* 0x000000000008a947 */ /* 0x000fec0003800000 */
[----:B-12-4-:R-:W-:Y:S01]  /*07b0*/  UCGABAR_ARV ;  /* 0x00000000000079c7 */ /* 0x016fe20008000000 */
[----:B------:R-:W-:Y:S05]  /*07c0*/  BRA `(.L_x_4) ;  /* 0x0000000000047947 */ /* 0x000fea0003800000 */
.L_x_3:
[----:B-12-4-:R-:W-:Y:S01]  /*07d0*/  NOP ;  /* 0x0000000000007918 */ /* 0x016fe20000000000 */
.L_x_4:
[----:B------:R-:W1:Y:S01]  /*07e0*/  LDC R2, c[0x0][0x65c] ;  /* 0x00019700ff027b82 */ /* 0x000e620000000800 */
[----:B------:R-:W-:Y:S02]  /*07f0*/  IMAD.U32 R8, RZ, RZ, UR8 ;  /* 0x00000008ff087e24 */ /* 0x000fe4000f8e00ff */
[----:B------:R-:W-:Y:S01]  /*0800*/  IMAD.MOV.U32 R9, RZ, RZ, RZ ;  /* 0x000000ffff097224 */ /* 0x000fe200078e00ff */
[----:B-1----:R-:W-:-:S04]  /*0810*/  ISETP.NE.AND P1, PT, R2, 0x1, PT ;  /* 0x000000010200780c */ /* 0x002fc80003f25270 */
[----:B------:R-:W-:-:S09]  /*0820*/  P2R R5, PR, RZ, 0x2 ;  /* 0x00000002ff057803 */ /* 0x000fd20000000000 */
[----:B------:R-:W1:Y:S01]  /*0830*/  @P1 LDC R17, c[0x0][0x10] ;  /* 0x00000400ff111b82 */ /* 0x000e620000000800 */
[----:B------:R-:W-:Y:S02]  /*0840*/  @P1 IMAD.MOV.U32 R5, RZ, RZ, RZ ;  /* 0x000000ffff051224 */ /* 0x000fe400078e00ff */
[----:B------:R-:W-:-:S05]  /*0850*/  @P1 IMAD.MOV.U32 R13, RZ, RZ, RZ ;  /* 0x000000ffff0d1224 */ /* 0x000fca00078e00ff */
[----:B------:R-:W2:Y:S01]  /*0860*/  @!P1 LDC R11, c[0x0][0xc] ;  /* 0x00000300ff0b9b82 */ /* 0x000ea20000000800 */
[----:B-1----:R-:W-:-:S04]  /*0870*/  @P1 IMAD.WIDE.U32 R16, R17, UR8, R4 ;  /* 0x0000000811101c25 */ /* 0x002fc8000f8e0004 */
[----:B------:R-:W-:Y:S02]  /*0880*/  @P1 IMAD.IADD R17, R17, 0x1, R13 ;  /* 0x0000000111111824 */ /* 0x000fe400078e020d */
[----:B--2---:R-:W-:-:S04]  /*0890*/  @!P1 IMAD.WIDE.U32 R8, R4, R11, R8 ;  /* 0x0000000b04089225 */ /* 0x004fc800078e0008 */
[----:B------:R-:W-:Y:S02]  /*08a0*/  @!P1 IMAD.MOV.U32 R16, RZ, RZ, R8 ;  /* 0x000000ffff109224 */ /* 0x000fe400078e0008 */
[----:B------:R-:W-:Y:S01]  /*08b0*/  @!P1 IMAD.MOV.U32 R17, RZ, RZ, R9 ;  /* 0x000000ffff119224 */ /* 0x000fe200078e0009 */
[----:B------:R-:W-:Y:S06]  /*08c0*/  @!P2 BRA `(.L_x_5) ;  /* 0x00000000000ca947 */ /* 0x000fec0003800000 */
[----:B------:R-:W-:Y:S01]  /*08d0*/  UCGABAR_WAIT ;  /* 0x0000000000007dc7 */ /* 0x000fe20008000000 */
[----:B------:R-:W-:Y:S01]  /*08e0*/  CCTL.IVALL ;  /* 0x00000000ff00798f */ /* 0x000fe20002000000 */
[----:B------:R-:W-:Y:S05]  /*08f0*/  BRA `(.L_x_6) ;  /* 0x0000000000047947 */ /* 0x000fea0003800000 */
.L_x_5:
[----:B------:R-:W-:Y:S06]  /*0900*/  BAR.SYNC.DEFER_BLOCKING 0x0 ;  /* 0x0000000000007b1d */ /* 0x000fec0000010000 */
.L_x_6:
[----:B------:R-:W-:Y:S05]  /*0910*/  @!P3 BRA `(.L_x_7) ;  /* 0x000000ac0008b947 */ /* 0x000fea0003800000 */
[----:B------:R-:W-:-:S13]  /*0920*/  ISETP.GT.U32.AND P0, PT, R6, 0x1, PT ;  /* 0x000000010600780c */ /* 0x000fda0003f04070 */
[----:B0-----:R-:W-:Y:S05]  /*0930*/  @P0 EXIT ;  /* 0x000000000000094d */ /* 0x001fea0003800000 */
[----:B------:R-:W-:Y:S01]  /*0940*/  ULDC.64 UR4, c[0x0][0x650] ;  /* 0x0001940000047ab9 */ /* 0x000fe20000000a00 */
[----:B------:R-:W-:Y:S01]  /*0950*/  PRMT R0, RZ, 0x7610, R0 ;  /* 0x00007610ff007816 */ /* 0x000fe20000000000 */
[----:B------:R-:W-:Y:S01]  /*0960*/  IMAD.MOV.U32 R153, RZ, RZ, -0x1 ;  /* 0xffffffffff997424 */ /* 0x000fe200078e00ff */
[----:B------:R-:W-:Y:S01]  /*0970*/  ISETP.GE.U32.AND P0, PT, R16, UR4, PT ;  /* 0x0000000410007c0c */ /* 0x000fe2000bf06070 */
[----:B------:R-:W-:Y:S02]  /*0980*/  IMAD.MOV.U32 R154, RZ, RZ, -0x1 ;  /* 0xffffffffff9a7424 */ /* 0x000fe400078e00ff */
[----:B------:R-:W-:Y:S01]  /*0990*/  IMAD.MOV.U32 R23, RZ, RZ, -0x1 ;  /* 0xffffffffff177424 */ /* 0x000fe200078e00ff */
[----:B------:R-:W-:-:S13]  /*09a0*/  ISETP.GE.U32.AND.EX P0, PT, R17, UR5, PT, P0 ;  /* 0x0000000511007c0c */ /* 0x000fda000bf06100 */
[----:B------:R-:W-:Y:S05]  /*09b0*/  @P0 BRA `(.L_x_8) ;  /* 0x00000004002c0947 */ /* 0x000fea0003800000 */
[----:B------:R-:W0:Y:S01]  /*09c0*/  LDC.64 R20, c[0x0][0x628] ;  /* 0x00018a00ff147b82 */ /* 0x000e220000000a00 */
[----:B------:R-:W-:Y:S01]  /*09d0*/  MOV R8, R16 ;  /* 0x0000001000087202 */ /* 0x000fe20000000f00 */
[----:B------:R-:W-:-:S06]  /*09e0*/  IMAD.MOV.U32 R9, RZ, RZ, R17 ;  /* 0x000000ffff097224 */ /* 0x000fcc00078e0011 */
[----:B------:R-:W1:Y:S08]  /*09f0*/  LDC R0, c[0x0][0x630] ;  /* 0x00018c00ff007b82 */ /* 0x000e700000000800 */
[----:B------:R-:W2:Y:S01]  /*0a00*/  LDC.64 R26, c[0x0][0x620] ;  /* 0x00018800ff1a7b82 */ /* 0x000ea20000000a00 */
[----:B0-----:R-:W-:-:S04]  /*0a10*/  ISETP.NE.U32.AND P0, PT, R20, RZ, PT ;  /* 0x000000ff1400720c */ /* 0x001fc80003f05070 */
[----:B------:R-:W-:-:S13]  /*0a20*/  ISETP.NE.AND.EX P0, PT, R21, RZ, PT, P0 ;  /* 0x000000ff1500720c */ /* 0x000fda0003f05300 */
[----:B-12---:R-:W-:Y:S05]  /*0a30*/  @!P0 BRA `(.L_x_9) ;  /* 0x0000000000288947 */ /* 0x006fea0003800000 */
[----:B------:R-:W0:Y:S02]  /*0a40*/  LDC R13, c[0x0][0x634] ;  /* 0x00018d00ff0d7b82 */ /* 0x000e240000000800 */
[----:B0-----:R-:W-:-:S05]  /*0a50*/  IADD3 R13, P0, R16, R13, RZ ;  /* 0x0000000d100d7210 */ /* 0x001fca0007f1e0ff */
[----:B------:R-:W-:-:S04]  /*0a60*/  IMAD.X R15, RZ, RZ, R17, P0 ;  /* 0x000000ffff0f7224 */ /* 0x000fc800000e0611 */
[----:B------:R-:W-:-:S04]  /*0a70*/  IMAD.WIDE.U32 R8, R15, R20, RZ ;  /* 0x000000140f087225 */ /* 0x000fc800078e00ff */
[----:B------:R-:W-:-:S04]  /*0a80*/  IMAD.WIDE.U32 R10, P0, R13, R21, R8 ;  /* 0x000000150d0a7225 */ /* 0x000fc80007800008 */
[----:B------:R-:W-:-:S04]  /*0a90*/  IMAD.WIDE.U32 R8, R13, R20, RZ ;  /* 0x000000140d087225 */ /* 0x000fc800078e00ff */
[----:B------:R-:W-:Y:S01]  /*0aa0*/  IMAD.X R13, RZ, RZ, RZ, P0 ;  /* 0x000000ffff0d7224 */ /* 0x000fe200000e06ff */
[----:B------:R-:W-:Y:S01]  /*0ab0*/  IADD3 RZ, P0, R9, R10, RZ ;  /* 0x0000000a09ff7210 */ /* 0x000fe20007f1e0ff */
[----:B------:R-:W-:-:S04]  /*0ac0*/  IMAD.MOV.U32 R12, RZ, RZ, R11 ;  /* 0x000000ffff0c7224 */ /* 0x000fc800078e000b */
[----:B------:R-:W-:-:S08]  /*0ad0*/  IMAD.WIDE.U32.X R8, R15, R21, R12, P0 ;  /* 0x000000150f087225 */ /* 0x000fd000000e040c */
.L_x_9:
[----:B------:R-:W0:Y:S01]  /*0ae0*/  LDC.64 R20, c[0x0][0x640] ;  /* 0x00019000ff147b82 */ /* 0x000e220000000a00 */
[--C-:B------:R-:W-:Y:S01]  /*0af0*/  SHF.R.U64 R28, R8, R0, R9.reuse ;  /* 0x00000000081c7219 */ /* 0x100fe20000001209 */
[----:B------:R-:W-:Y:S01]  /*0b00*/  IMAD R30, R7, R24, R4 ;  /* 0x00000018071e7224 */ /* 0x000fe200078e0204 */
[----:B------:R-:W-:Y:S01]  /*0b10*/  SHF.R.U32.HI R0, RZ, R0, R9 ;  /* 0x00000000ff007219 */ /* 0x000fe20000011609 */
[----:B------:R-:W-:Y:S01]  /*0b20*/  IMAD.MOV.U32 R23, RZ, RZ, 0x1 ;  /* 0x00000001ff177424 */ /* 0x000fe200078e00ff */
[----:B------:R-:W-:-:S03]  /*0b30*/  IADD3 R5, P0, RZ, -R28, RZ ;  /* 0x8000001cff057210 */ /* 0x000fc60007f1e0ff */
[----:B------:R-:W1:Y:S02]  /*0b40*/  LDC R6, c[0x0][0x618] ;  /* 0x00018600ff067b82 */ /* 0x000e640000000800 */
[----:B------:R-:W-:-:S04]  /*0b50*/  IMAD.X R9, RZ, RZ, ~R0, P0 ;  /* 0x000000ffff097224 */ /* 0x000fc800000e0e00 */
[-C--:B------:R-:W-:Y:S02]  /*0b60*/  IMAD R0, R9, R26.reuse, RZ ;  /* 0x0000001a09007224 */ /* 0x080fe400078e02ff */
[----:B------:R-:W2:Y:S01]  /*0b70*/  LDC R11, c[0x0][0x608] ;  /* 0x00018200ff0b7b82 */ /* 0x000ea20000000800 */
[----:B------:R-:W-:-:S04]  /*0b80*/  IMAD.WIDE.U32 R8, R5, R26, R16 ;  /* 0x0000001a05087225 */ /* 0x000fc800078e0010 */
[----:B------:R-:W-:-:S03]  /*0b90*/  IMAD R5, R5, R27, R0 ;  /* 0x0000001b05057224 */ /* 0x000fc600078e0200 */
[----:B------:R-:W3:Y:S01]  /*0ba0*/  LDC R12, c[0x0][0x658] ;  /* 0x00019600ff0c7b82 */ /* 0x000ee20000000800 */
[----:B0-----:R-:W-:Y:S01]  /*0bb0*/  ISETP.NE.U32.AND P0, PT, R20, RZ, PT ;  /* 0x000000ff1400720c */ /* 0x001fe20003f05070 */
[----:B------:R-:W-:Y:S02]  /*0bc0*/  IMAD.IADD R5, R9, 0x1, R5 ;  /* 0x0000000109057824 */ /* 0x000fe400078e0205 */
[----:B------:R-:W-:Y:S01]  /*0bd0*/  IMAD.MOV.U32 R9, RZ, RZ, -0x1 ;  /* 0xffffffffff097424 */ /* 0x000fe200078e00ff */
[----:B------:R-:W-:-:S03]  /*0be0*/  ISETP.NE.AND.EX P0, PT, R21, RZ, PT, P0 ;  /* 0x000000ff1500720c */ /* 0x000fc60003f05300 */
[----:B------:R-:W0:Y:S01]  /*0bf0*/  LDC R15, c[0x0][0x600] ;  /* 0x00018000ff0f7b82 */ /* 0x000e220000000800 */
[-CC-:B-1----:R-:W-:Y:S02]  /*0c00*/  SHF.R.U64 R13, R8, R6.reuse, R5.reuse ;  /* 0x00000006080d7219 */ /* 0x182fe40000001205 */
[----:B------:R-:W-:-:S05]  /*0c10*/  SHF.R.U32.HI R0, RZ, R6, R5 ;  /* 0x00000006ff007219 */ /* 0x000fca0000011605 */
[----:B------:R-:W1:Y:S01]  /*0c20*/  LDC R14, c[0x0][0x648] ;  /* 0x00019200ff0e7b82 */ /* 0x000e620000000800 */
[-CC-:B--2---:R-:W-:Y:S02]  /*0c30*/  SHF.R.U64 R27, R13, R11.reuse, R0.reuse ;  /* 0x0000000b0d1b7219 */ /* 0x184fe40000001200 */
[----:B------:R-:W-:-:S05]  /*0c40*/  SHF.R.U32.HI R5, RZ, R11, R0 ;  /* 0x0000000bff057219 */ /* 0x000fca0000011600 */
[----:B------:R-:W2:Y:S01]  /*0c50*/  LDC R26, c[0x0][0x638] ;  /* 0x00018e00ff1a7b82 */ /* 0x000ea20000000800 */
[-CC-:B---3--:R-:W-:Y:S02]  /*0c60*/  SHF.R.U64 R24, R27, R12.reuse, R5.reuse ;  /* 0x0000000c1b187219 */ /* 0x188fe40000001205 */
[-C--:B------:R-:W-:Y:S02]  /*0c70*/  SHF.L.U32 R0, R9, R12.reuse, RZ ;  /* 0x0000000c09007219 */ /* 0x080fe400000006ff */
[----:B------:R-:W-:Y:S01]  /*0c80*/  SHF.R.U32.HI R5, RZ, R12, R5 ;  /* 0x0000000cff057219 */ /* 0x000fe20000011605 */
[----:B------:R-:W-:Y:S01]  /*0c90*/  IMAD.MOV.U32 R4, RZ, RZ, R24 ;  /* 0x000000ffff047224 */ /* 0x000fe200078e0018 */
[----:B------:R-:W-:Y:S01]  /*0ca0*/  LOP3.LUT R10, RZ, R0, RZ, 0x33, !PT ;  /* 0x00000000ff0a7212 */ /* 0x000fe200078e33ff */
[----:B------:R-:W3:Y:S01]  /*0cb0*/  LDC R25, c[0x0][0x610] ;  /* 0x00018400ff197b82 */ /* 0x000ee20000000800 */
[----:B------:R-:W-:Y:S05]  /*0cc0*/  @!P0 BRA `(.L_x_10) ;  /* 0x0000000000288947 */ /* 0x000fea0003800000 */
[----:B------:R-:W4:Y:S02]  /*0cd0*/  LDC R9, c[0x0][0x64c] ;  /* 0x00019300ff097b82 */ /* 0x000f240000000800 */
[----:B----4-:R-:W-:-:S05]  /*0ce0*/  IADD3 R9, P0, R24, R9, RZ ;  /* 0x0000000918097210 */ /* 0x010fca0007f1e0ff */
[----:B------:R-:W-:-:S04]  /*0cf0*/  IMAD.X R11, RZ, RZ, R5, P0 ;  /* 0x000000ffff0b7224 */ /* 0x000fc800000e0605 */
[----:B------:R-:W-:-:S04]  /*0d00*/  IMAD.WIDE.U32 R4, R11, R20, RZ ;  /* 0x000000140b047225 */ /* 0x000fc800078e00ff */
[----:B------:R-:W-:-:S04]  /*0d10*/  IMAD.WIDE.U32 R6, P0, R9, R21, R4 ;  /* 0x0000001509067225 */ /* 0x000fc80007800004 */
[----:B------:R-:W-:Y:S01]  /*0d20*/  IMAD.WIDE.U32 R4, R9, R20, RZ ;  /* 0x0000001409047225 */ /* 0x000fe200078e00ff */
[----:B------:R-:W-:-:S03]  /*0d30*/  IADD3.X R9, RZ, RZ, RZ, P0, !PT ;  /* 0x000000ffff097210 */ /* 0x000fc600007fe4ff */
[----:B------:R-:W-:Y:S01]  /*0d40*/  IMAD.MOV.U32 R8, RZ, RZ, R7 ;  /* 0x000000ffff087224 */ /* 0x000fe200078e0007 */
[----:B------:R-:W-:-:S05]  /*0d50*/  IADD3 RZ, P0, R5, R6, RZ ;  /* 0x0000000605ff7210 */ /* 0x000fca0007f1e0ff */
[----:B------:R-:W-:-:S08]  /*0d60*/  IMAD.WIDE.U32.X R4, R11, R21, R8, P0 ;  /* 0x000000150b047225 */ /* 0x000fd000000e0408 */
.L_x_10:
[----:B-1----:R-:W-:Y:S01]  /*0d70*/  SHF.R.U64 R4, R4, R14, R5 ;  /* 0x0000000e04047219 */ /* 0x002fe20000001205 */
[----:B0-----:R-:W-:Y:S01]  /*0d80*/  VIADD R6, R15, 0xffffffff ;  /* 0xffffffff0f067836 */ /* 0x001fe20000000000 */
[----:B------:R-:W-:Y:S01]  /*0d90*/  SHF.L.U32 R0, R23, R12, RZ ;  /* 0x0000000c17007219 */ /* 0x000fe200000006ff */
[----:B------:R-:W-:Y:S01]  /*0da0*/  IMAD.MOV.U32 R23, RZ, RZ, R28 ;  /* 0x000000ffff177224 */ /* 0x000fe200078e001c */
[----:B------:R-:W-:Y:S01]  /*0db0*/  LOP3.LUT R5, R27, R10, RZ, 0xc0, !PT ;  /* 0x0000000a1b057212 */ /* 0x000fe200078ec0ff */
[----:B------:R-:W-:Y:S01]  /*0dc0*/  IMAD.MOV R7, RZ, RZ, -R4 ;  /* 0x000000ffff077224 */ /* 0x000fe200078e0a04 */
[----:B------:R-:W-:Y:S02]  /*0dd0*/  SEL R3, R3, R30, !P1 ;  /* 0x0000001e03037207 */ /* 0x000fe40004800000 */
[----:B------:R-:W-:Y:S01]  /*0de0*/  LOP3.LUT R6, R13, R6, RZ, 0xc0, !PT ;  /* 0x000000060d067212 */ /* 0x000fe200078ec0ff */
[----:B------:R-:W-:Y:S02]  /*0df0*/  IMAD R4, R0, R4, R5 ;  /* 0x0000000400047224 */ /* 0x000fe400078e0205 */
[----:B--2---:R-:W-:-:S02]  /*0e00*/  IMAD R0, R7, R26, R24 ;  /* 0x0000001a07007224 */ /* 0x004fc400078e0218 */
[----:B---3--:R-:W-:Y:S02]  /*0e10*/  IMAD R3, R4, R25, R3 ;  /* 0x0000001904037224 */ /* 0x008fe400078e0203 */
[----:B------:R-:W-:Y:S02]  /*0e20*/  IMAD.MOV.U32 R5, RZ, RZ, 0x1 ;  /* 0x00000001ff057424 */ /* 0x000fe400078e00ff */
[----:B------:R-:W-:-:S03]  /*0e30*/  IMAD R4, R0, R15, R6 ;  /* 0x0000000f00047224 */ /* 0x000fc600078e0206 */
[----:B------:R-:W-:Y:S02]  /*0e40*/  PRMT R0, R5, 0x7610, R0 ;  /* 0x0000761005007816 */ /* 0x000fe40000000000 */
[----:B------:R-:W-:Y:S02]  /*0e50*/  SEL R154, R4, R3, !P1 ;  /* 0x00000003049a7207 */ /* 0x000fe40004800000 */
[----:B------:R-:W-:-:S07]  /*0e60*/  SEL R153, R3, R4, !P1 ;  /* 0x0000000403997207 */ /* 0x000fce0004800000 */
.L_x_8:
[----:B------:R-:W-:-:S08]  /*0e70*/  NOP ;  /* 0x0000000000007918 */ /* 0x000fd00000000000 */
[----:B------:R-:W0:Y:S02]  /*0e80*/  USETMAXREG.TRY_ALLOC.CTAPOOL UP0, 0xe8 ;  /* 0x000000e8000079c8 */ /* 0x000e240008000600 */
[----:B0-----:R-:W-:-:S13]  /*0e90*/  PLOP3.LUT P0, PT, PT, PT, UP0, 0x80, 0x0 ;  /* 0x000000000000781c */ /* 0x001fda0003f0f008 */
[----:B------:R-:W-:Y:S05]  /*0ea0*/  @!P0 BRA `(.L_x_8) ;  /* 0xfffffffc00f08947 */ /* 0x000fea000383ffff */
[----:B------:R-:W-:Y:S01]  /*0eb0*/  ULDC.64 UR4, c[0x0][0x598] ;  /* 0x0001660000047ab9 */ /* 0x000fe20000000a00 */
[----:B------:R-:W-:Y:S01]  /*0ec0*/  ULDC.64 UR36, c[0x0][0x208] ;  /* 0x0000820000247ab9 */ /* 0x000fe20000000a00 */
[----:B------:R-:W-:-:S04]  /*0ed0*/  ISETP.NE.U32.AND P0, PT, RZ, UR4, PT ;  /* 0x00000004ff007c0c */ /* 0x000fc8000bf05070 */
[----:B------:R-:W-:-:S13]  /*0ee0*/  ISETP.NE.AND.EX P0, PT, RZ, UR5, PT, P0 ;  /* 0x00000005ff007c0c */ /* 0x000fda000bf05300 */
[----:B------:R-:W-:Y:S05]  /*0ef0*/  @!P0 BRA `(.L_x_11) ;  /* 0x00000000001c8947 */ /* 0x000fea0003800000 */
[----:B------:R-:W0:Y:S02]  /*0f00*/  LDC.64 R4, c[0x0][0x598] ;  /* 0x00016600ff047b82 */ /* 0x000e240000000a00 */
[----:B0-----:R-:W2:Y:S02]  /*0f10*/  LDG.E.64 R4, desc[UR36][R4.64] ;  /* 0x0000002404047981 */ /* 0x001ea4000c1e1b00 */
[----:B--2---:R-:W-:-:S04]  /*0f20*/  ISETP.NE.U32.AND P0, PT, R4, RZ, PT ;  /* 0x000000ff0400720c */ /* 0x004fc80003f05070 */
[----:B------:R-:W-:-:S13]  /*0f30*/  ISETP.NE.AND.EX P0, PT, R5, RZ, PT, P0 ;  /* 0x000000ff0500720c */ /* 0x000fda0003f05300 */
[----:B------:R-:W-:Y:S05]  /*0f40*/  @!P0 BRA `(.L_x_11) ;  /* 0x0000000000088947 */ /* 0x000fea0003800000 */
[----:B------:R0:W5:Y:S01]  /*0f50*/  LD.E R155, desc[UR36][R4.64] ;  /* 0x00000024049b7980 */ /* 0x000162000c101900 */
[----:B------:R-:W-:Y:S05]  /*0f60*/  BRA `(.L_x_12) ;  /* 0x0000000000247947 */ /* 0x000fea0003800000 */
.L_x_11:
[----:B------:R-:W-:Y:S02]  /*0f70*/  ULDC.64 UR4, c[0x0][0x588] ;  /* 0x0001620000047ab9 */ /* 0x000fe40000000a00 */
[----:B------:R-:W-:-:S04]  /*0f80*/  ISETP.NE.U32.AND P0, PT, RZ, UR4, PT ;  /* 0x00000004ff007c0c */ /* 0x000fc8000bf05070 */
[----:B------:R-:W-:-:S13]  /*0f90*/  ISETP.NE.AND.EX P0, PT, RZ, UR5, PT, P0 ;  /* 0x00000005ff007c0c */ /* 0x000fda000bf05300 */
[----:B------:R-:W-:Y:S05]  /*0fa0*/  @!P0 BRA `(.L_x_13) ;  /* 0x00000000000c8947 */ /* 0x000fea0003800000 */
[----:B------:R-:W0:Y:S02]  /*0fb0*/  LDC.64 R4, c[0x0][0x588] ;  /* 0x00016200ff047b82 */ /* 0x000e240000000a00 */
[----:B0-----:R1:W5:Y:S01]  /*0fc0*/  LDG.E R155, desc[UR36][R4.64] ;  /* 0x00000024049b7981 */ /* 0x001362000c1e1900 */
[----:B------:R-:W-:Y:S05]  /*0fd0*/  BRA `(.L_x_12) ;  /* 0x0000000000087947 */ /* 0x000fea0003800000 */
.L_x_13:
[----:B------:R-:W-:Y:S02]  /*0fe0*/  ULDC UR4, c[0x0][0x580] ;  /* 0x0001600000047ab9 */ /* 0x000fe40000000800 */
[----:B------:R-:W-:-:S07]  /*0ff0*/  IMAD.U32 R155, RZ, RZ, UR4 ;  /* 0x00000004ff9b7e24 */ /* 0x000fce000f8e00ff */
.L_x_12:
[----:B------:R-:W-:Y:S02]  /*1000*/  ULDC.64 UR4, c[0x0][0x5a0] ;  /* 0x0001680000047ab9 */ /* 0x000fe40000000a00 */
[----:B------:R-:W-:-:S04]  /*1010*/  ISETP.NE.U32.AND P0, PT, RZ, UR4, PT ;  /* 0x00000004ff007c0c */ /* 0x000fc8000bf05070 */
[----:B------:R-:W-:-:S13]  /*1020*/  ISETP.NE.AND.EX P0, PT, RZ, UR5, PT, P0 ;  /* 0x00000005ff007c0c */ /* 0x000fda000bf05300 */
[----:B------:R-:W-:Y:S05]  /*1030*/  @!P0 BRA `(.L_x_14) ;  /* 0x00000000001c8947 */ /* 0x000fea0003800000 */
[----:B01----:R-:W0:Y:S02]  /*1040*/  LDC.64 R4, c[0x0][0x5a0] ;  /* 0x00016800ff047b82 */ /* 0x003e240000000a00 */
[----:B0-----:R-:W2:Y:S02]  /*1050*/  LDG.E.64 R4, desc[UR36][R4.64] ;  /* 0x0000002404047981 */ /* 0x001ea4000c1e1b00 */
[----:B--2---:R-:W-:-:S04]  /*1060*/  ISETP.NE.U32.AND P0, PT, R4, RZ, PT ;  /* 0x000000ff0400720c */ /* 0x004fc80003f05070 */
[----:B------:R-:W-:-:S13]  /*1070*/  ISETP.NE.AND.EX P0, PT, R5, RZ, PT, P0 ;  /* 0x000000ff0500720c */ /* 0x000fda0003f05300 */
[----:B------:R-:W-:Y:S05]  /*1080*/  @!P0 BRA `(.L_x_14) ;  /* 0x0000000000088947 */ /* 0x000fea0003800000 */
[----:B------:R0:W5:Y:S01]  /*1090*/  LD.E R156, desc[UR36][R4.64] ;  /* 0x00000024049c7980 */ /* 0x000162000c101900 */
[----:B------:R-:W-:Y:S05]  /*10a0*/  BRA `(.L_x_15) ;  /* 0x0000000000247947 */ /* 0x000fea0003800000 */
.L_x_14:
[----:B------:R-:W-:Y:S02]  /*10b0*/  ULDC.64 UR4, c[0x0][0x590] ;  /* 0x0001640000047ab9 */ /* 0x000fe40000000a00 */
[----:B------:R-:W-:-:S04]  /*10c0*/  ISETP.NE.U32.AND P0, PT, RZ, UR4, PT ;  /* 0x00000004ff007c0c */ /* 0x000fc8000bf05070 */
[----:B------:R-:W-:-:S13]  /*10d0*/  ISETP.NE.AND.EX P0, PT, RZ, UR5, PT, P0 ;  /* 0x00000005ff007c0c */ /* 0x000fda000bf05300 */
[----:B------:R-:W-:Y:S05]  /*10e0*/  @!P0 BRA `(.L_x_16) ;  /* 0x00000000000c8947 */ /* 0x000fea0003800000 */
[----:B------:R-:W2:Y:S02]  /*10f0*/  LDC.64 R156, c[0x0][0x590] ;  /* 0x00016400ff9c7b82 */ /* 0x000ea40000000a00 */
[----:B--2---:R2:W5:Y:S01]  /*1100*/  LDG.E R156, desc[UR36][R156.64] ;  /* 0x000000249c9c7981 */ /* 0x004562000c1e1900 */
[----:B------:R-:W-:Y:S05]  /*1110*/  BRA `(.L_x_15) ;  /* 0x0000000000087947 */ /* 0x000fea0003800000 */
.L_x_16:
[----:B------:R-:W-:Y:S02]  /*1120*/  ULDC UR4, c[0x0][0x584] ;  /* 0x0001610000047ab9 */ /* 0x000fe40000000800 */
[----:B------:R-:W-:-:S07]  /*1130*/  IMAD.U32 R156, RZ, RZ, UR4 ;  /* 0x00000004ff9c7e24 */ /* 0x000fce000f8e00ff */
.L_x_15:
[----:B------:R-:W-:-:S13]  /*1140*/  LOP3.LUT P0, RZ, R0, 0xff, RZ, 0xc0, !PT ;  /* 0x000000ff00ff7812 */ /* 0x000fda000780c0ff */
[----:B------:R-:W-:Y:S05]  /*1150*/  @!P0 EXIT ;  /* 0x000000000000894d */ /* 0x000fea0003800000 */
[----:B------:R-:W-:Y:S01]  /*1160*/  ULDC UR4, c[0x0][0x28c] ;  /* 0x0000a30000047ab9 */ /* 0x000fe20000000800 */
[----:B------:R-:W-:Y:S01]  /*1170*/  LOP3.LUT R166, R19, 0x1, RZ, 0xfc, !PT ;  /* 0x0000000113a67812 */ /* 0x000fe200078efcff */
[----:B------:R-:W-:Y:S01]  /*1180*/  UIADD3 UR4, UR4, 0x7f, URZ ;  /* 0x0000007f04047890 */ /* 0x000fe2000fffe03f */
[----:B------:R-:W-:Y:S01]  /*1190*/  UMOV UR38, URZ ;  /* 0x0000003f00267c82 */ /* 0x000fe20008000000 */
[----:B------:R-:W-:Y:S02]  /*11a0*/  UMOV UR39, URZ ;  /* 0x0000003f00277c82 */ /* 0x000fe40008000000 */
[----:B------:R-:W-:-:S04]  /*11b0*/  USHF.R.S32.HI UR5, URZ, 0x1f, UR4 ;  /* 0x0000001f3f057899 */ /* 0x000fc80008011404 */
[----:B------:R-:W-:-:S04]  /*11c0*/  ULEA.HI UR5, UR5, UR4, URZ, 0x7 ;  /* 0x0000000405057291 */ /* 0x000fc8000f8f383f */
[----:B------:R-:W-:-:S12]  /*11d0*/  USHF.R.S32.HI UR40, URZ, 0x7, UR5 ;  /* 0x000000073f287899 */ /* 0x000fd80008011405 */
.L_x_290:
[----:B------:R-:W-:Y:S01]  /*11e0*/  LOP3.LUT R0, R18, 0x80, RZ, 0xc0, !PT ;  /* 0x0000008012007812 */ /* 0x000fe200078ec0ff */
[----:B---3--:R-:W3:Y:S01]  /*11f0*/  S2UR UR7, SR_CgaCtaId ;  /* 0x00000000000779c3 */ /* 0x008ee20000008800 */
[----:B------:R-:W-:Y:S02]  /*1200*/  UMOV UR6, 0x400 ;  /* 0x0000040000067882 */ /* 0x000fe40000000000 */
[----:B------:R-:W-:-:S06]  /*1210*/  SHF.R.U32.HI R0, RZ, 0x7, R0 ;  /* 0x00000007ff007819 */ /* 0x000fcc0000011600 */
[----:B----4-:R-:W4:Y:S01]  /*1220*/  SHFL.IDX PT, R0, R0, RZ, 0x1f ;  /* 0x00001fff00007589 */ /* 0x010f2200000e0000 */
[----:B---3--:R-:W-:Y:S01]  /*1230*/  ULEA UR6, UR7, UR6, 0x18 ;  /* 0x0000000607067291 */ /* 0x008fe2000f8ec03f */
[----:B----4-:R-:W-:-:S13]  /*1240*/  R2UR UR4, R0 ;  /* 0x00000000000472ca */ /* 0x010fda00000e0000 */
[----:B------:R-:W-:-:S04]  /*1250*/  ULEA.HI UR5, UR4, UR4, URZ, 0x1 ;  /* 0x0000000404057291 */ /* 0x000fc8000f8f083f */
[----:B------:R-:W-:-:S04]  /*1260*/  ULOP3.LUT UR5, UR5, 0x7fffe, URZ, 0xc0, !UPT ;  /* 0x0007fffe05057892 */ /* 0x000fc8000f8ec03f */
[----:B------:R-:W-:-:S03]  /*1270*/  UIADD3 UR5, UR4, -UR5, URZ ;  /* 0x8000000504057290 */ /* 0x000fc6000fffe03f */
[----:B------:R-:W-:Y:S01]  /*1280*/  ULDC UR4, c[0x0][0x28c] ;  /* 0x0000a30000047ab9 */ /* 0x000fe20000000800 */
[----:B------:R-:W-:Y:S01]  /*1290*/  ULEA UR5, UR5, UR6, 0xd ;  /* 0x0000000605057291 */ /* 0x000fe2000f8e683f */
[----:B------:R-:W-:-:S03]  /*12a0*/  ISETP.LT.AND P0, PT, RZ, UR4, PT ;  /* 0x00000004ff007c0c */ /* 0x000fc6000bf01270 */
[----:B------:R-:W-:-:S04]  /*12b0*/  UIADD3 UR5, UR5, 0x100, URZ ;  /* 0x0000010005057890 */ /* 0x000fc8000fffe03f */
[----:B------:R-:W-:-:S04]  /*12c0*/  USHF.R.U32.HI UR5, URZ, 0x4, UR5 ;  /* 0x000000043f057899 */ /* 0x000fc80008011605 */
[----:B------:R-:W-:Y:S02]  /*12d0*/  ULOP3.LUT UR41, UR5, 0x3fff, URZ, 0xc0, !UPT ;  /* 0x00003fff05297892 */ /* 0x000fe4000f8ec03f */
[----:B-12---:R-:W-:Y:S10]  /*12e0*/  @P0 BRA `(.L_x_17) ;  /* 0x0000000000400947 */ /* 0x006ff40003800000 */
[----:B------:R-:W-:Y:S01]  /*12f0*/  MOV R0, 0x0 ;  /* 0x0000000000007802 */ /* 0x000fe20000000f00 */
[----:B------:R-:W-:Y:S01]  /*1300*/  ULDC.64 UR4, c[0x4][0x68] ;  /* 0x01001a0000047ab9 */ /* 0x000fe20000000a00 */
[----:B------:R-:W-:Y:S01]  /*1310*/  ULDC.64 UR6, c[0x4][0x8] ;  /* 0x0100020000067ab9 */ /* 0x000fe20000000a00 */
[----:B01----:R-:W-:Y:S01]  /*1320*/  IMAD.U32 R4, RZ, RZ, UR4 ;  /* 0x00000004ff047e24 */ /* 0x003fe2000f8e00ff */
[----:B------:R0:W1:Y:S01]  /*1330*/  LDC.64 R14, c[0x4][R0] ;  /* 0x01000000000e7b82 */ /* 0x0000620000000a00 */
[----:B------:R-:W-:Y:S01]  /*1340*/  IMAD.U32 R5, RZ, RZ, UR5 ;  /* 0x00000005ff057e24 */ /* 0x000fe2000f8e00ff */
[----:B------:R-:W-:Y:S01]  /*1350*/  ULDC.64 UR4, c[0x4][0x70] ;  /* 0x01001c0000047ab9 */ /* 0x000fe20000000a00 */
[----:B------:R-:W-:Y:S01]  /*1360*/  IMAD.U32 R10, RZ, RZ, UR6 ;  /* 0x00000006ff0a7e24 */ /* 0x000fe2000f8e00ff */
[----:B------:R-:W-:Y:S01]  /*1370*/  MOV R7, UR5 ;  /* 0x0000000500077c02 */ /* 0x000fe20008000f00 */
[----:B------:R-:W-:Y:S02]  /*1380*/  IMAD.U32 R6, RZ, RZ, UR4 ;  /* 0x00000004ff067e24 */ /* 0x000fe4000f8e00ff */
[----:B------:R-:W-:-:S02]  /*1390*/  IMAD.U32 R11, RZ, RZ, UR7 ;  /* 0x00000007ff0b7e24 */ /* 0x000fc4000f8e00ff */
[----:B------:R-:W-:Y:S02]  /*13a0*/  IMAD.MOV.U32 R8, RZ, RZ, 0x1e1 ;  /* 0x000001e1ff087424 */ /* 0x000fe400078e00ff */
[----:B------:R-:W-:Y:S02]  /*13b0*/  IMAD.MOV.U32 R12, RZ, RZ, 0x1 ;  /* 0x00000001ff0c7424 */ /* 0x000fe400078e00ff */
[----:B0-----:R-:W-:-:S07]  /*13c0*/  IMAD.MOV.U32 R13, RZ, RZ, RZ ;  /* 0x000000ffff0d7224 */ /* 0x001fce00078e00ff */
[----:B------:R-:W-:-:S07]  /*13d0*/  LEPC R20, `(.L_x_17) ;  /* 0x000000001014794e */ /* 0x000fce0000000000 */
[----:B-12--5:R-:W-:Y:S05]  /*13e0*/  CALL.ABS.NOINC R14 ;  /* 0x000000000e007343 */ /* 0x026fea0003c00000 */
.L_x_17:
[----:B------:R-:W-:-:S13]  /*13f0*/  ISETP.NE.AND P0, PT, R166, 0x3, PT ;  /* 0x00000003a600780c */ /* 0x000fda0003f05270 */
[----:B------:R-:W-:Y:S05]  /*1400*/  @!P0 BRA `(.L_x_18) ;  /* 0x0000000000048947 */ /* 0x000fea0003800000 */
[----:B------:R-:W-:Y:S01]  /*1410*/  BPT.TRAP 0x1 ;  /* 0x000000040000795c */ /* 0x000fe20000300000 */
.L_x_18:
[----:B------:R-:W3:Y:S01]  /*1420*/  S2UR UR5, SR_CgaCtaId ;  /* 0x00000000000579c3 */ /* 0x000ee20000008800 */
[----:B------:R-:W-:Y:S01]  /*1430*/  UMOV UR4, 0x400 ;  /* 0x0000040000047882 */ /* 0x000fe20000000000 */
[----:B------:R-:W-:Y:S02]  /*1440*/  IMAD.U32 R0, RZ, RZ, UR38 ;  /* 0x00000026ff007e24 */ /* 0x000fe4000f8e00ff */
[----:B------:R-:W-:-:S03]  /*1450*/  IMAD.U32 R3, RZ, RZ, UR39 ;  /* 0x00000027ff037e24 */ /* 0x000fc6000f8e00ff */
[----:B------:R-:W-:Y:S01]  /*1460*/  SHF.L.U32 R0, R0, 0x1f, RZ ;  /* 0x0000001f00007819 */ /* 0x000fe200000006ff */
[----:B---3--:R-:W-:-:S06]  /*1470*/  ULEA UR4, UR5, UR4, 0x18 ;  /* 0x0000000405047291 */ /* 0x008fcc000f8ec03f */
[----:B------:R-:W-:-:S04]  /*1480*/  IMAD.U32 R6, RZ, RZ, UR4 ;  /* 0x00000004ff067e24 */ /* 0x000fc8000f8e00ff */
[----:B------:R-:W-:-:S04]  /*1490*/  IMAD R3, R3, 0x8, R6 ;  /* 0x0000000803037824 */ /* 0x000fc800078e0206 */
[----:B------:R3:W4:Y:S01]  /*14a0*/  SYNCS.PHASECHK.TRANS64.TRYWAIT P1, [R3+URZ], R0 ;  /* 0x00000000030075a7 */ /* 0x000722000802017f */
[----:B------:R-:W-:Y:S05]  /*14b0*/  @!P0 BRA `(.L_x_19) ;  /* 0x0000000000048947 */ /* 0x000fea0003800000 */
[----:B------:R-:W-:Y:S01]  /*14c0*/  BPT.TRAP 0x1 ;  /* 0x000000040000795c */ /* 0x000fe20000300000 */
.L_x_19:
[----:B----4-:R-:W-:Y:S05]  /*14d0*/  @P1 BRA `(.L_x_20) ;  /* 0x0000000000081947 */ /* 0x010fea0003800000 */
[----:B------:R-:W4:Y:S02]  /*14e0*/  SYNCS.PHASECHK.TRANS64.TRYWAIT P1, [R3+URZ], R0 ;  /* 0x00000000030075a7 */ /* 0x000f24000802017f */
[----:B----4-:R-:W-:Y:S05]  /*14f0*/  @!P1 BRA `(.L_x_21) ;  /* 0x000000b400889947 */ /* 0x010fea0003800000 */
.L_x_20:
[----:B------:R-:W-:-:S04]  /*1500*/  UISETP.LT.AND UP0, UPT, UR40, 0x1, UPT ;  /* 0x000000012800788c */ /* 0x000fc8000bf01270 */
[----:B------:R-:W-:-:S06]  /*1510*/  USEL UR4, UR40, 0x1, UP0 ;  /* 0x0000000128047887 */ /* 0x000fcc0008000000 */
[----:B---34-:R-:W-:Y:S01]  /*1520*/  IMAD.U32 R0, RZ, RZ, UR4 ;  /* 0x00000004ff007e24 */ /* 0x018fe2000f8e00ff */
[----:B------:R-:W-:Y:S05]  /*1530*/  WARPSYNC.ALL ;  /* 0x0000000000007948 */ /* 0x000fea0003800000 */
[----:B------:R-:W-:-:S04]  /*1540*/  IADD3 R0, -R0, UR40, RZ ;  /* 0x0000002800007c10 */ /* 0x000fc8000fffe1ff */
[----:B------:R-:W-:Y:S02]  /*1550*/  ISETP.GE.AND P1, PT, R0, 0x1, PT ;  /* 0x000000010000780c */ /* 0x000fe40003f26270 */
[----:B------:R-:W-:Y:S01]  /*1560*/  R2UR UR4, R6 ;  /* 0x00000000060472ca */ /* 0x000fe200000e0000 */
[----:B------:R-:W-:Y:S01]  /*1570*/  WARPGROUP.ARRIVE ;  /* 0x00000000000079c5 */ /* 0x000fe20000000000 */
[----:B------:R-:W-:Y:S01]  /*1580*/  UMOV UR9, 0x40000040 ;  /* 0x4000004000097882 */ /* 0x000fe20000000000 */
[----:B------:R-:W-:Y:S01]  /*1590*/  UMOV UR11, 0x40000040 ;  /* 0x40000040000b7882 */ /* 0x000fe20000000000 */
[----:B------:R-:W-:Y:S01]  /*15a0*/  UMOV UR13, 0x40000040 ;  /* 0x40000040000d7882 */ /* 0x000fe20000000000 */
[----:B------:R-:W-:-:S08]  /*15b0*/  UMOV UR15, UR11 ;  /* 0x0000000b000f7c82 */ /* 0x000fd00008000000 */
[----:B------:R-:W-:-:S04]  /*15c0*/  UIADD3 UR4, UR4, 0x30100, URZ ;  /* 0x0003010004047890 */ /* 0x000fc8000fffe03f */
[----:B------:R-:W-:-:S04]  /*15d0*/  USHF.R.U32.HI UR4, URZ, 0x4, UR4 ;  /* 0x000000043f047899 */ /* 0x000fc80008011604 */
[----:B------:R-:W-:Y:S02]  /*15e0*/  ULOP3.LUT UR5, UR4, 0x3fff, URZ, 0xc0, !UPT ;  /* 0x00003fff04057892 */ /* 0x000fe4000f8ec03f */
[----:B------:R-:W-:Y:S02]  /*15f0*/  ULOP3.LUT UR4, UR41, 0x10000, URZ, 0xfc, !UPT ;  /* 0x0001000029047892 */ /* 0x000fe4000f8efc3f */
[----:B------:R-:W-:Y:S02]  /*1600*/  ULOP3.LUT UR5, UR5, 0x10000, URZ, 0xfc, !UPT ;  /* 0x0001000005057892 */ /* 0x000fe4000f8efc3f */
[----:B------:R-:W-:Y:S02]  /*1610*/  ULEA UR8, UR39, UR4, 0xc ;  /* 0x0000000427087291 */ /* 0x000fe4000f8e603f */
[----:B------:R-:W-:Y:S02]  /*1620*/  ULEA UR6, UR39, UR5, 0xb ;  /* 0x0000000527067291 */ /* 0x000fe4000f8e583f */
[----:B------:R-:W-:-:S05]  /*1630*/  UIADD3 UR12, UR8, 0x400, URZ ;  /* 0x00000400080c7890 */ /* 0x000fca000fffe03f */
[----:B------:R-:W-:Y:S02]  /*1640*/  UMOV UR10, UR6 ;  /* 0x00000006000a7c82 */ /* 0x000fe40008000000 */
[----:B------:R-:W-:Y:S01]  /*1650*/  HGMMA.64x128x16.F32.BF16 R88, gdesc[UR8], RZ, !UPT, gsb0 ;  /* 0x01e00000085879f0 */ /* 0x000fe2000c0018ff */
[----:B------:R-:W-:Y:S02]  /*1660*/  UMOV UR14, UR10 ;  /* 0x0000000a000e7c82 */ /* 0x000fe40008000000 */
[----:B------:R-:W-:Y:S02]  /*1670*/  WARPGROUP.DEPBAR.LE gsb0, 0x0 ;  /* 0x00008000000079c5 */ /* 0x000fe40000010000 */
[----:B------:R-:W-:-:S07]  /*1680*/  WARPGROUP.ARRIVE ;  /* 0x00000000000079c5 */ /* 0x000fce0000000000 */
[----:B------:R-:W-:Y:S01]  /*1690*/  HGMMA.64x128x16.F32.BF16 R24, gdesc[UR12], RZ, !UPT, gsb0 ;  /* 0x01e000000c1879f0 */ /* 0x000fe2000c0018ff */
[----:B------:R-:W-:Y:S02]  /*16a0*/  UIADD3 UR12, UR8, 0x2, URZ ;  /* 0x00000002080c7890 */ /* 0x000fe4000fffe03f */
[----:B------:R-:W-:Y:S01]  /*16b0*/  UIADD3 UR14, UR6, 0x2, URZ ;  /* 0x00000002060e7890 */ /* 0x000fe2000fffe03f */
[----:B------:R-:W-:Y:S01]  /*16c0*/  UMOV UR13, 0x40000040 ;  /* 0x40000040000d7882 */ /* 0x000fe20000000000 */
[----:B------:R-:W-:Y:S01]  /*16d0*/  UMOV UR15, 0x40000040 ;  /* 0x40000040000f7882 */ /* 0x000fe20000000000 */
[----:B------:R-:W-:Y:S02]  /*16e0*/  WARPGROUP.DEPBAR.LE gsb0, 0x0 ;  /* 0x00008000000079c5 */ /* 0x000fe40000010000 */
[----:B------:R-:W-:-:S06]  /*16f0*/  WARPGROUP.ARRIVE ;  /* 0x00000000000079c5 */ /* 0x000fcc0000000000 */
[----:B------:R-:W-:Y:S01]  /*1700*/  HGMMA.64x128x16.F32.BF16 R88, gdesc[UR12], R88, gsb0 ;  /* 0x01e000000c5879f0 */ /* 0x000fe20008001858 */
[----:B------:R-:W-:Y:S01]  /*1710*/  UIADD3 UR12, UR8, 0x402, URZ ;  /* 0x00000402080c7890 */ /* 0x000fe2000fffe03f */
[----:B------:R-:W-:Y:S01]  /*1720*/  UMOV UR13, 0x40000040 ;  /* 0x40000040000d7882 */ /* 0x000fe20000000000 */
[----:B------:R-:W-:Y:S02]  /*1730*/  WARPGROUP.DEPBAR.LE gsb0, 0x0 ;  /* 0x00008000000079c5 */ /* 0x000fe40000010000 */
[----:B------:R-:W-:-:S07]  /*1740*/  WARPGROUP.ARRIVE ;  /* 0x00000000000079c5 */ /* 0x000fce0000000000 */
[----:B------:R-:W-:Y:S01]  /*1750*/  HGMMA.64x128x16.F32.BF16 R24, gdesc[UR12], R24, gsb0 ;  /* 0x01e000000c1879f0 */ /* 0x000fe20008001818 */
        /* <DEDUP_REMOVED lines=71> */
[----:B------:R-:W-:Y:S03]  /*1bd0*/  HGMMA.64x128x16.F32.BF16 R24, gdesc[UR12], R24, gsb0 ;  /* 0x01e000000c1879f0 */ /* 0x000fe60008001818 */
[----:B------:R-:W-:Y:S02]  /*1be0*/  WARPGROUP.DEPBAR.LE gsb0, 0x0 ;  /* 0x00008000000079c5 */ /* 0x000fe40000010000 */
[----:B------:R-:W-:Y:S05]  /*1bf0*/  @!P1 BRA `(.L_x_22) ;  /* 0x0000000800349947 */ /* 0x000fea0003800000 */
[----:B------:R-:W-:Y:S02]  /*1c00*/  UIADD3 UR6, UR39, 0x1, URZ ;  /* 0x0000000127067890 */ /* 0x000fe4000fffe03f */
[----:B------:R-:W-:Y:S02]  /*1c10*/  MOV R3, UR39 ;  /* 0x0000002700037c02 */ /* 0x000fe40008000f00 */
[----:B------:R-:W-:-:S04]  /*1c20*/  UISETP.NE.AND UP0, UPT, UR6, 0x3, UPT ;  /* 0x000000030600788c */ /* 0x000fc8000bf05270 */
[----:B------:R-:W-:Y:S02]  /*1c30*/  USEL UR7, URZ, 0x1, UP0 ;  /* 0x000000013f077887 */ /* 0x000fe40008000000 */
[----:B------:R-:W-:Y:S02]  /*1c40*/  USEL UR6, UR6, URZ, UP0 ;  /* 0x0000003f06067287 */ /* 0x000fe40008000000 */
[----:B------:R-:W-:-:S06]  /*1c50*/  ULOP3.LUT UR7, UR38, UR7, URZ, 0x3c, !UPT ;  /* 0x0000000726077292 */ /* 0x000fcc000f8e3c3f */
[----:B------:R-:W-:-:S07]  /*1c60*/  IMAD.U32 R7, RZ, RZ, UR7 ;  /* 0x00000007ff077e24 */ /* 0x000fce000f8e00ff */
.L_x_29:
[----:B------:R-:W-:Y:S05]  /*1c70*/  @!P0 BRA `(.L_x_23) ;  /* 0x0000000000048947 */ /* 0x000fea0003800000 */
[----:B------:R-:W-:Y:S01]  /*1c80*/  BPT.TRAP 0x1 ;  /* 0x000000040000795c */ /* 0x000fe20000300000 */
.L_x_23:
[----:B------:R-:W3:Y:S01]  /*1c90*/  S2UR UR8, SR_CgaCtaId ;  /* 0x00000000000879c3 */ /* 0x000ee20000008800 */
[----:B------:R-:W-:Y:S01]  /*1ca0*/  UMOV UR7, 0x400 ;  /* 0x0000040000077882 */ /* 0x000fe20000000000 */
[----:B01----:R-:W-:Y:S01]  /*1cb0*/  IMAD.U32 R5, RZ, RZ, UR6 ;  /* 0x00000006ff057e24 */ /* 0x003fe2000f8e00ff */
[----:B------:R-:W-:Y:S01]  /*1cc0*/  SHF.L.U32 R4, R7, 0x1f, RZ ;  /* 0x0000001f07047819 */ /* 0x000fe200000006ff */
[----:B---3--:R-:W-:-:S06]  /*1cd0*/  ULEA UR7, UR8, UR7, 0x18 ;  /* 0x0000000708077291 */ /* 0x008fcc000f8ec03f */
[----:B------:R-:W-:-:S04]  /*1ce0*/  IMAD.U32 R6, RZ, RZ, UR7 ;  /* 0x00000007ff067e24 */ /* 0x000fc8000f8e00ff */
[----:B------:R-:W-:-:S04]  /*1cf0*/  IMAD R5, R5, 0x8, R6 ;  /* 0x0000000805057824 */ /* 0x000fc800078e0206 */
[----:B------:R0:W1:Y:S01]  /*1d00*/  SYNCS.PHASECHK.TRANS64.TRYWAIT P1, [R5+URZ], R4 ;  /* 0x00000004050075a7 */ /* 0x000062000802017f */
[----:B------:R-:W-:Y:S05]  /*1d10*/  @!P0 BRA `(.L_x_24) ;  /* 0x0000000000048947 */ /* 0x000fea0003800000 */
[----:B------:R-:W-:Y:S01]  /*1d20*/  BPT.TRAP 0x1 ;  /* 0x000000040000795c */ /* 0x000fe20000300000 */
.L_x_24:
[----:B-1----:R-:W-:Y:S05]  /*1d30*/  @P1 BRA `(.L_x_25) ;  /* 0x0000000000081947 */ /* 0x002fea0003800000 */
[----:B------:R-:W1:Y:S02]  /*1d40*/  SYNCS.PHASECHK.TRANS64.TRYWAIT P1, [R5+URZ], R4 ;  /* 0x00000004050075a7 */ /* 0x000e64000802017f */
[----:B-1----:R-:W-:Y:S05]  /*1d50*/  @!P1 BRA `(.L_x_26) ;  /* 0x000000ac00849947 */ /* 0x002fea0003800000 */
.L_x_25:
[----:B------:R-:W-:Y:S01]  /*1d60*/  ULEA UR10, UR6, UR4, 0xc ;  /* 0x00000004060a7291 */ /* 0x000fe2000f8e603f */
[----:B------:R-:W-:Y:S01]  /*1d70*/  WARPGROUP.ARRIVE ;  /* 0x00000000000079c5 */ /* 0x000fe20000000000 */
[----:B------:R-:W-:Y:S01]  /*1d80*/  ULEA UR8, UR6, UR5, 0xb ;  /* 0x0000000506087291 */ /* 0x000fe2000f8e583f */
[----:B------:R-:W-:Y:S01]  /*1d90*/  UMOV UR13, 0x40000040 ;  /* 0x40000040000d7882 */ /* 0x000fe20000000000 */
[----:B------:R-:W-:-:S03]  /*1da0*/  UMOV UR15, 0x40000040 ;  /* 0x40000040000f7882 */ /* 0x000fc60000000000 */
[----:B------:R-:W-:Y:S02]  /*1db0*/  UMOV UR12, UR10 ;  /* 0x0000000a000c7c82 */ /* 0x000fe40008000000 */
[----:B------:R-:W-:Y:S02]  /*1dc0*/  UMOV UR14, UR8 ;  /* 0x00000008000e7c82 */ /* 0x000fe40008000000 */
        /* <DEDUP_REMOVED lines=92> */
[----:B------:R-:W-:Y:S01]  /*2390*/  BPT.TRAP 0x1 ;  /* 0x000000040000795c */ /* 0x000fe20000300000 */
.L_x_27:
[----:B------:R-:W-:-:S13]  /*23a0*/  ISETP.NE.AND P1, PT, R22, RZ, PT ;  /* 0x000000ff1600720c */ /* 0x000fda0003f25270 */
[----:B01----:R-:W-:-:S04]  /*23b0*/  @P1 IMAD R4, R3, 0x8, R6 ;  /* 0x0000000803041824 */ /* 0x003fc800078e0206 */
[----:B------:R-:W-:-:S05]  /*23c0*/  @P1 VIADD R5, R4, 0x18 ;  /* 0x0000001804051836 */ /* 0x000fca0000000000 */
[----:B------:R-:W-:-:S04]  /*23d0*/  @P1 PRMT R5, R152, 0x654, R5 ;  /* 0x0000065498051816 */ /* 0x000fc80000000005 */
[----:B------:R0:W-:Y:S01]  /*23e0*/  @P1 SYNCS.ARRIVE.TRANS64.RED.A1T0 RZ, [R5+URZ], RZ ;  /* 0x000000ff05ff19a7 */ /* 0x0001e2000810043f */
[----:B------:R-:W-:-:S13]  /*23f0*/  ISETP.GT.U32.AND P1, PT, R19, 0x1, PT ;  /* 0x000000011300780c */ /* 0x000fda0003f24070 */
[----:B0-----:R-:W-:Y:S05]  /*2400*/  @P1 BRA `(.L_x_28) ;  /* 0x0000000000041947 */ /* 0x001fea0003800000 */
[----:B------:R-:W-:Y:S01]  /*2410*/  BPT.TRAP 0x1 ;  /* 0x000000040000795c */ /* 0x000fe20000300000 */
.L_x_28:
[----:B------:R-:W-:Y:S01]  /*2420*/  UIADD3 UR6, UR6, 0x1, URZ ;  /* 0x0000000106067890 */ /* 0x000fe2000fffe03f */
[C---:B------:R-:W-:Y:S01]  /*2430*/  ISETP.GT.AND P2, PT, R0.reuse, 0x1, PT ;  /* 0x000000010000780c */ /* 0x040fe20003f44270 */
[----:B------:R-:W-:Y:S02]  /*2440*/  VIADD R3, R3, 0x1 ;  /* 0x0000000103037836 */ /* 0x000fe40000000000 */
[----:B------:R-:W-:Y:S01]  /*2450*/  UISETP.NE.AND UP0, UPT, UR6, 0x3, UPT ;  /* 0x000000030600788c */ /* 0x000fe2000bf05270 */
[----:B------:R-:W-:Y:S02]  /*2460*/  VIADD R0, R0, 0xffffffff ;  /* 0xffffffff00007836 */ /* 0x000fe40000000000 */
[C---:B------:R-:W-:Y:S01]  /*2470*/  ISETP.NE.AND P1, PT, R3.reuse, 0x3, PT ;  /* 0x000000030300780c */ /* 0x040fe20003f25270 */
[----:B------:R-:W-:Y:S02]  /*2480*/  USEL UR7, URZ, 0x1, UP0 ;  /* 0x000000013f077887 */ /* 0x000fe40008000000 */
[----:B------:R-:W-:Y:S01]  /*2490*/  USEL UR6, UR6, URZ, UP0 ;  /* 0x0000003f06067287 */ /* 0x000fe20008000000 */
[----:B------:R-:W-:-:S03]  /*24a0*/  SEL R3, R3, RZ, P1 ;  /* 0x000000ff03037207 */ /* 0x000fc60000800000 */
[----:B------:R-:W-:Y:S01]  /*24b0*/  LOP3.LUT R7, R7, UR7, RZ, 0x3c, !PT ;  /* 0x0000000707077c12 */ /* 0x000fe2000f8e3cff */
[----:B------:R-:W-:Y:S07]  /*24c0*/  @P2 BRA `(.L_x_29) ;  /* 0xfffffff400e82947 */ /* 0x000fee000383ffff */
.L_x_22:
[----:B------:R-:W3:Y:S02]  /*24d0*/  LDC R0, c[0x0][0x28c] ;  /* 0x0000a300ff007b82 */ /* 0x000ee40000000800 */
[----:B---3--:R-:W-:-:S13]  /*24e0*/  ISETP.GE.AND P1, PT, R0, 0x1, PT ;  /* 0x000000010000780c */ /* 0x008fda0003f26270 */
[----:B------:R-:W-:Y:S05]  /*24f0*/  @!P1 BRA `(.L_x_30) ;  /* 0x0000000000509947 */ /* 0x000fea0003800000 */
[----:B------:R-:W-:Y:S05]  /*2500*/  @!P0 BRA `(.L_x_31) ;  /* 0x0000000000048947 */ /* 0x000fea0003800000 */
[----:B------:R-:W-:Y:S01]  /*2510*/  BPT.TRAP 0x1 ;  /* 0x000000040000795c */ /* 0x000fe20000300000 */
.L_x_31:
[----:B------:R-:W-:Y:S01]  /*2520*/  ISETP.NE.AND P0, PT, R22, RZ, PT ;  /* 0x000000ff1600720c */ /* 0x000fe20003f05270 */
[----:B------:R-:W-:Y:S01]  /*2530*/  BSSY B0, `(.L_x_32) ;  /* 0x000000e000007945 */ /* 0x000fe20003800000 */
[----:B------:R-:W-:-:S11]  /*2540*/  ISETP.GT.U32.AND P1, PT, R19, 0x1, PT ;  /* 0x000000011300780c */ /* 0x000fd60003f24070 */
[----:B------:R-:W-:Y:S05]  /*2550*/  @!P0 BRA `(.L_x_33) ;  /* 0x00000000002c8947 */ /* 0x000fea0003800000 */
[----:B------:R-:W-:-:S04]  /*2560*/  UISETP.LT.AND UP0, UPT, UR40, 0x1, UPT ;  /* 0x000000012800788c */ /* 0x000fc8000bf01270 */
[----:B------:R-:W-:-:S04]  /*2570*/  USEL UR6, UR40, 0x1, UP0 ;  /* 0x0000000128067887 */ /* 0x000fc80008000000 */
[----:B------:R-:W-:-:S04]  /*2580*/  UIADD3 UR6, UR39, UR40, -UR6 ;  /* 0x0000002827067290 */ /* 0x000fc8000fffe806 */
[----:B------:R-:W-:-:S04]  /*2590*/  UIMAD.WIDE.U32 UR4, UR6, -0x55555555, URZ ;  /* 0xaaaaaaab060478a5 */ /* 0x000fc8000f8e003f */
[----:B------:R-:W-:-:S04]  /*25a0*/  USHF.R.U32.HI UR4, URZ, 0x1, UR5 ;  /* 0x000000013f047899 */ /* 0x000fc80008011605 */
[----:B------:R-:W-:-:S06]  /*25b0*/  UIMAD UR6, UR4, -0x3, UR6 ;  /* 0xfffffffd040678a4 */ /* 0x000fcc000f8e0206 */
[----:B------:R-:W-:-:S04]  /*25c0*/  IMAD.U32 R3, RZ, RZ, UR6 ;  /* 0x00000006ff037e24 */ /* 0x000fc8000f8e00ff */
[----:B------:R-:W-:-:S05]  /*25d0*/  IMAD R0, R3, 0x8, R6 ;  /* 0x0000000803007824 */ /* 0x000fca00078e0206 */
[----:B------:R-:W-:-:S04]  /*25e0*/  IADD3 R3, R0, 0x18, RZ ;  /* 0x0000001800037810 */ /* 0x000fc80007ffe0ff */
[----:B------:R-:W-:-:S04]  /*25f0*/  PRMT R3, R152, 0x654, R3 ;  /* 0x0000065498037816 */ /* 0x000fc80000000003 */
[----:B------:R3:W-:Y:S03]  /*2600*/  SYNCS.ARRIVE.TRANS64.RED.A1T0 RZ, [R3+URZ], RZ ;  /* 0x000000ff03ff79a7 */ /* 0x0007e6000810043f */
.L_x_33:
[----:B------:R-:W-:Y:S05]  /*2610*/  BSYNC B0 ;  /* 0x0000000000007941 */ /* 0x000fea0003800000 */
.L_x_32:
[----:B------:R-:W-:Y:S05]  /*2620*/  @P1 BRA `(.L_x_30) ;  /* 0x0000000000041947 */ /* 0x000fea0003800000 */
[----:B------:R-:W-:Y:S01]  /*2630*/  BPT.TRAP 0x1 ;  /* 0x000000040000795c */ /* 0x000fe20000300000 */
.L_x_30:
[----:B------:R-:W4:Y:S01]  /*2640*/  LDC R6, c[0x0][0x288] ;  /* 0x0000a200ff067b82 */ /* 0x000f220000000800 */
[--C-:B------:R-:W-:Y:S01]  /*2650*/  SHF.R.U32.HI R0, RZ, 0x2, R18.reuse ;  /* 0x00000002ff007819 */ /* 0x100fe20000011612 */
[----:B------:R-:W-:Y:S01]  /*2660*/  IMAD.SHL.U32 R13, R154, 0x80, RZ ;  /* 0x000000809a0d7824 */ /* 0x000fe200078e00ff */
[----:B01----:R-:W-:Y:S01]  /*2670*/  SHF.R.U32.HI R5, RZ, 0x7, R18 ;  /* 0x00000007ff057819 */ /* 0x003fe20000011612 */
[----:B------:R-:W-:Y:S01]  /*2680*/  UIADD3 UR39, UR40, UR39, URZ ;  /* 0x0000002728277290 */ /* 0x000fe2000fffe03f */
[----:B------:R-:W-:Y:S01]  /*2690*/  LOP3.LUT R4, R18, 0x60, RZ, 0xc0, !PT ;  /* 0x0000006012047812 */ /* 0x000fe200078ec0ff */
[----:B------:R-:W-:Y:S01]  /*26a0*/  ULDC UR7, c[0x0][0x284] ;  /* 0x0000a10000077ab9 */ /* 0x000fe20000000800 */
[----:B---3--:R-:W-:Y:S01]  /*26b0*/  LOP3.LUT R3, R0, 0x7, RZ, 0xc0, !PT ;  /* 0x0000000700037812 */ /* 0x008fe200078ec0ff */
[----:B------:R-:W-:Y:S01]  /*26c0*/  UISETP.GT.U32.AND UP0, UPT, UR39, 0x2, UPT ;  /* 0x000000022700788c */ /* 0x000fe2000bf04070 */
[----:B------:R-:W-:Y:S01]  /*26d0*/  LOP3.LUT R0, R5, 0x1, RZ, 0xc0, !PT ;  /* 0x0000000105007812 */ /* 0x000fe200078ec0ff */
[----:B------:R-:W-:Y:S01]  /*26e0*/  UISETP.GE.U32.AND UP1, UPT, UR40, 0x3, UPT ;  /* 0x000000032800788c */ /* 0x000fe2000bf26070 */
[----:B------:R-:W-:Y:S01]  /*26f0*/  SHF.R.U32.HI R10, RZ, 0x1, R4 ;  /* 0x00000001ff0a7819 */ /* 0x000fe20000011604 */
[----:B------:R-:W-:Y:S01]  /*2700*/  UISETP.LT.U32.AND UP0, UPT, UR40, 0x3, UP0 ;  /* 0x000000032800788c */ /* 0x000fe20008701070 */
[----:B------:R-:W-:Y:S01]  /*2710*/  LOP3.LUT R4, R18, 0x3, RZ, 0xc0, !PT ;  /* 0x0000000312047812 */ /* 0x000fe200078ec0ff */
[----:B------:R-:W-:Y:S01]  /*2720*/  IMAD.SHL.U32 R8, R0, 0x40, RZ ;  /* 0x0000004000087824 */ /* 0x000fe200078e00ff */
[----:B------:R-:W-:Y:S01]  /*2730*/  IADD3 R5, RZ, -R10, -R3 ;  /* 0x8000000aff057210 */ /* 0x000fe20007ffe803 */
[----:B------:R-:W-:Y:S01]  /*2740*/  ULDC.64 UR8, c[0x0][0x5d0] ;  /* 0x0001740000087ab9 */ /* 0x000fe20000000a00 */
[----:B------:R-:W-:Y:S01]  /*2750*/  SHF.R.S32.HI R21, RZ, 0x1f, R23 ;  /* 0x0000001fff157819 */ /* 0x000fe20000011417 */
[----:B------:R-:W-:Y:S01]  /*2760*/  UIMAD.WIDE.U32 UR4, UR39, -0x55555555, URZ ;  /* 0xaaaaaaab270478a5 */ /* 0x000fe2000f8e003f */
[----:B--2---:R-:W-:Y:S01]  /*2770*/  LOP3.LUT R157, R8, 0x40, R3, 0xe2, !PT ;  /* 0x00000040089d7812 */ /* 0x004fe200078ee203 */
[----:B------:R-:W-:Y:S01]  /*2780*/  IMAD R3, R0, -0x40, R5 ;  /* 0xffffffc000037824 */ /* 0x000fe200078e0205 */
[----:B------:R-:W-:Y:S01]  /*2790*/  USEL UR6, URZ, 0x1, !UP0 ;  /* 0x000000013f067887 */ /* 0x000fe2000c000000 */
[----:B------:R-:W-:Y:S01]  /*27a0*/  IMAD.SHL.U32 R0, R153, 0x100, RZ ;  /* 0x0000010099007824 */ /* 0x000fe200078e00ff */
[----:B------:R-:W-:Y:S01]  /*27b0*/  USHF.R.U32.HI UR4, URZ, 0x1, UR5 ;  /* 0x000000013f047899 */ /* 0x000fe20008011605 */
[----:B----4-:R-:W-:Y:S01]  /*27c0*/  IMAD R12, R4, -0x2, R6 ;  /* 0xfffffffe040c7824 */ /* 0x010fe200078e0206 */
[----:B------:R-:W-:Y:S01]  /*27d0*/  ISETP.GE.AND P0, PT, R13, R6, PT ;  /* 0x000000060d00720c */ /* 0x000fe20003f06270 */
[----:B------:R-:W-:Y:S01]  /*27e0*/  IMAD.SHL.U32 R6, R18, 0x2, RZ ;  /* 0x0000000212067824 */ /* 0x000fe200078e00ff */
[----:B------:R-:W-:Y:S01]  /*27f0*/  ULOP3.LUT UR38, UR38, UR6, URZ, 0x3c, !UPT ;  /* 0x0000000626267292 */ /* 0x000fe2000f8e3c3f */
[----:B------:R-:W-:Y:S01]  /*2800*/  IMAD R4, R21, UR8, RZ ;  /* 0x0000000815047c24 */ /* 0x000fe2000f8e02ff */
[C---:B------:R-:W-:Y:S01]  /*2810*/  ISETP.GE.OR P0, PT, R0.reuse, UR7, P0 ;  /* 0x0000000700007c0c */ /* 0x040fe20008706670 */
[----:B------:R-:W-:Y:S01]  /*2820*/  IMAD.WIDE R8, R153, 0x100, RZ ;  /* 0x0000010099087825 */ /* 0x000fe200078e02ff */
[----:B------:R-:W-:Y:S01]  /*2830*/  LOP3.LUT R6, R13, 0x6, R6, 0xf8, !PT ;  /* 0x000000060d067812 */ /* 0x000fe200078ef806 */
[----:B------:R-:W-:Y:S01]  /*2840*/  UIMAD UR39, UR4, -0x3, UR39 ;  /* 0xfffffffd042778a4 */ /* 0x000fe2000f8e0227 */
[----:B------:R-:W-:Y:S01]  /*2850*/  IADD3 R3, -R0, UR7, R3 ;  /* 0x0000000700037c10 */ /* 0x000fe2000fffe103 */
[----:B------:R-:W-:Y:S01]  /*2860*/  IMAD R11, R23, UR9, R4 ;  /* 0x00000009170b7c24 */ /* 0x000fe2000f8e0204 */
[----:B------:R-:W-:Y:S01]  /*2870*/  SHF.R.S32.HI R7, RZ, 0x1f, R6 ;  /* 0x0000001fff077819 */ /* 0x000fe20000011406 */
[----:B------:R-:W-:Y:S01]  /*2880*/  @UP1 ULOP3.LUT UR38, UR38, 0x1, UR4, 0x78, !UPT ;  /* 0x0000000126261892 */ /* 0x000fe2000f8e7804 */
[----:B------:R-:W-:Y:S01]  /*2890*/  LOP3.LUT R157, R8, R157, R10, 0xfe, !PT ;  /* 0x0000009d089d7212 */ /* 0x000fe200078efe0a */
[----:B------:R-:W-:-:S02]  /*28a0*/  IMAD.IADD R0, R12, 0x1, -R13 ;  /* 0x000000010c007824 */ /* 0x000fc400078e0a0d */
[----:B------:R-:W-:-:S04]  /*28b0*/  IMAD.WIDE.U32 R4, R23, UR8, R6 ;  /* 0x0000000817047c25 */ /* 0x000fc8000f8e0006 */
[----:B------:R-:W-:Y:S02]  /*28c0*/  IMAD.IADD R11, R5, 0x1, R11 ;  /* 0x00000001050b7824 */ /* 0x000fe400078e020b */
[----:B------:R-:W-:Y:S02]  /*28d0*/  IMAD.MOV.U32 R153, RZ, RZ, -0x1 ;  /* 0xffffffffff997424 */ /* 0x000fe400078e00ff */
[----:B------:R-:W-:Y:S01]  /*28e0*/  IMAD.MOV.U32 R10, RZ, RZ, R4 ;  /* 0x000000ffff0a7224 */ /* 0x000fe200078e0004 */
[----:B------:R-:W-:Y:S06]  /*28f0*/  @P0 BRA `(.L_x_34) ;  /* 0x0000008400680947 */ /* 0x000fec0003800000 */
[----:B------:R-:W0:Y:S01]  /*2900*/  LDC.64 R4, c[0x0][0x5c8] ;  /* 0x00017200ff047b82 */ /* 0x000e220000000a00 */
[----:B-----5:R-:W-:Y:S01]  /*2910*/  FSETP.NEU.AND P0, PT, R156, RZ, PT ;  /* 0x000000ff9c00720b */ /* 0x020fe20003f0d000 */
[----:B------:R-:W-:Y:S01]  /*2920*/  BSSY B0, `(.L_x_34) ;  /* 0x0000857000007945 */ /* 0x000fe20003800000 */
[----:B------:R-:W-:-:S04]  /*2930*/  ISETP.GT.AND P3, PT, R3, RZ, PT ;  /* 0x000000ff0300720c */ /* 0x000fc80003f64270 */
[----:B------:R-:W-:Y:S01]  /*2940*/  ISETP.GT.AND P1, PT, R0, RZ, P3 ;  /* 0x000000ff0000720c */ /* 0x000fe20001f24270 */
[-C--:B0-----:R-:W-:Y:S02]  /*2950*/  IMAD R12, R9, R4.reuse, RZ ;  /* 0x00000004090c7224 */ /* 0x081fe400078e02ff */
[----:B------:R-:W-:-:S04]  /*2960*/  IMAD.WIDE.U32 R168, R157, R4, R10 ;  /* 0x000000049da87225 */ /* 0x000fc800078e000a */
[----:B------:R-:W-:-:S04]  /*2970*/  IMAD R11, R157, R5, R12 ;  /* 0x000000059d0b7224 */ /* 0x000fc800078e020c */
[----:B------:R-:W-:Y:S01]  /*2980*/  IMAD.IADD R167, R169, 0x1, R11 ;  /* 0x00000001a9a77824 */ /* 0x000fe200078e020b */
[----:B------:R-:W-:Y:S06]  /*2990*/  @!P0 BRA `(.L_x_35) ;  /* 0x0000006000088947 */ /* 0x000fec0003800000 */
[----:B------:R-:W0:Y:S01]  /*29a0*/  LDC.64 R12, c[0x0][0x5b8] ;  /* 0x00016e00ff0c7b82 */ /* 0x000e220000000a00 */
[----:B------:R-:W-:-:S07]  /*29b0*/  ULDC.64 UR4, c[0x0][0x5c0] ;  /* 0x0001700000047ab9 */ /* 0x000fce0000000a00 */
[----:B------:R-:W1:Y:S08]  /*29c0*/  LDC.64 R14, c[0x0][0x5b0] ;  /* 0x00016c00ff0e7b82 */ /* 0x000e700000000a00 */
[----:B------:R-:W2:Y:S01]  /*29d0*/  LDC.64 R10, c[0x0][0x5a8] ;  /* 0x00016a00ff0a7b82 */ /* 0x000ea20000000a00 */
[----:B0-----:R-:W-:-:S04]  /*29e0*/  IMAD R20, R21, R12, RZ ;  /* 0x0000000c15147224 */ /* 0x001fc800078e02ff */
[C---:B------:R-:W-:Y:S02]  /*29f0*/  IMAD R13, R23.reuse, R13, R20 ;  /* 0x0000000d170d7224 */ /* 0x040fe400078e0214 */
[----:B------:R-:W-:-:S04]  /*2a00*/  IMAD.WIDE.U32 R20, R23, R12, R6 ;  /* 0x0000000c17147225 */ /* 0x000fc800078e0006 */
[----:B-1----:R-:W-:Y:S01]  /*2a10*/  IMAD R154, R9, R14, RZ ;  /* 0x0000000e099a7224 */ /* 0x002fe200078e02ff */
[----:B------:R-:W-:Y:S01]  /*2a20*/  MOV R158, R20 ;  /* 0x00000014009e7202 */ /* 0x000fe20000000f00 */
[----:B------:R-:W-:Y:S02]  /*2a30*/  IMAD.IADD R159, R21, 0x1, R13 ;  /* 0x00000001159f7824 */ /* 0x000fe400078e020d */
[C---:B------:R-:W-:Y:S02]  /*2a40*/  IMAD R169, R157.reuse, R15, R154 ;  /* 0x0000000f9da97224 */ /* 0x040fe400078e029a */
[----:B------:R-:W-:-:S04]  /*2a50*/  IMAD.WIDE.U32 R160, R157, R14, R158 ;  /* 0x0000000e9da07225 */ /* 0x000fc800078e009e */
[----:B------:R-:W-:Y:S01]  /*2a60*/  IMAD.IADD R154, R161, 0x1, R169 ;  /* 0x00000001a19a7824 */ /* 0x000fe200078e02a9 */
[----:B--2---:R-:W-:-:S04]  /*2a70*/  LEA R162, P0, R160, R10, 0x1 ;  /* 0x0000000aa0a27211 */ /* 0x004fc800078008ff */
[----:B------:R-:W-:-:S05]  /*2a80*/  LEA.HI.X R163, R160, R11, R154, 0x1, P0 ;  /* 0x0000000ba0a37211 */ /* 0x000fca00000f0c9a */
[----:B------:R-:W2:Y:S01]  /*2a90*/  @P1 LDG.E.LTC128B.U16 R154, desc[UR36][R162.64] ;  /* 0x00000024a29a1981 */ /* 0x000ea2000c1e1520 */
[----:B------:R-:W-:Y:S01]  /*2aa0*/  IMAD.WIDE.U32 R164, R157, R14, R6 ;  /* 0x0000000e9da47225 */ /* 0x000fe200078e0006 */
[----:B------:R-:W-:Y:S01]  /*2ab0*/  ISETP.GT.AND P2, PT, R0, 0x1, P3 ;  /* 0x000000010000780c */ /* 0x000fe20001f44270 */
[----:B------:R-:W-:Y:S01]  /*2ac0*/  BSSY B1, `(.L_x_36) ;  /* 0x0000012000017945 */ /* 0x000fe20003800000 */
[----:B------:R-:W-:Y:S01]  /*2ad0*/  LEA R160, P0, R168, UR4, 0x1 ;  /* 0x00000004a8a07c11 */ /* 0x000fe2000f8008ff */
[----:B------:R-:W-:Y:S02]  /*2ae0*/  IMAD.IADD R165, R169, 0x1, R165 ;  /* 0x00000001a9a57824 */ /* 0x000fe400078e02a5 */
[----:B------:R-:W-:-:S04]  /*2af0*/  IMAD.WIDE.U32 R164, R23, R12, R164 ;  /* 0x0000000c17a47225 */ /* 0x000fc800078e00a4 */
[----:B--2---:R-:W-:-:S04]  /*2b00*/  IMAD.U32 R161, R154, 0x10000, RZ ;  /* 0x000100009aa17824 */ /* 0x004fc800078e00ff */
[----:B------:R-:W-:-:S04]  /*2b10*/  FMUL R161, R161, R156 ;  /* 0x0000009ca1a17220 */ /* 0x000fc80000400000 */
[----:B------:R-:W-:Y:S01]  /*2b20*/  FFMA R161, R88, R155, R161 ;  /* 0x0000009b58a17223 */ /* 0x000fe200000000a1 */
[----:B------:R-:W-:-:S04]  /*2b30*/  IMAD.IADD R88, R13, 0x1, R165 ;  /* 0x000000010d587824 */ /* 0x000fc800078e02a5 */
[----:B------:R-:W-:Y:S02]  /*2b40*/  F2FP.BF16.F32.PACK_AB R163, RZ, R161 ;  /* 0x000000a1ffa3723e */ /* 0x000fe400000010ff */
[----:B------:R-:W-:Y:S02]  /*2b50*/  LEA.HI.X R161, R168, UR5, R167, 0x1, P0 ;  /* 0x00000005a8a17c11 */ /* 0x000fe400080f0ca7 */
[----:B------:R-:W-:Y:S02]  /*2b60*/  PRMT R165, R163, 0x7610, R165 ;  /* 0x00007610a3a57816 */ /* 0x000fe400000000a5 */
[----:B------:R-:W-:-:S03]  /*2b70*/  LEA R162, P0, R164, R10, 0x1 ;  /* 0x0000000aa4a27211 */ /* 0x000fc600078008ff */
[----:B------:R0:W-:Y:S01]  /*2b80*/  @P1 STG.E.U16 desc[UR36][R160.64], R165 ;  /* 0x000000a5a0001986 */ /* 0x0001e2000c101524 */
[----:B------:R-:W-:Y:S01]  /*2b90*/  LEA.HI.X R163, R164, R11, R88, 0x1, P0 ;  /* 0x0000000ba4a37211 */ /* 0x000fe200000f0c58 */
[C---:B------:R-:W-:Y:S01]  /*2ba0*/  IMAD.SHL.U32 R164, R14.reuse, 0x8, RZ ;  /* 0x000000080ea47824 */ /* 0x040fe200078e00ff */
[----:B0-----:R-:W-:Y:S01]  /*2bb0*/  SHF.L.U64.HI R165, R14, 0x3, R15 ;  /* 0x000000030ea57819 */ /* 0x001fe2000001020f */
[----:B------:R-:W-:Y:S06]  /*2bc0*/  @!P2 BRA `(.L_x_37) ;  /* 0x000000000004a947 */ /* 0x000fec0003800000 */
[----:B------:R0:W5:Y:S02]  /*2bd0*/  LDG.E.LTC128B.U16 R154, desc[UR36][R162.64+0x2] ;  /* 0x00000224a29a7981 */ /* 0x000164000c1e1520 */
.L_x_37:
[----:B------:R-:W-:Y:S05]  /*2be0*/  BSYNC B1 ;  /* 0x0000000000017941 */ /* 0x000fea0003800000 */
.L_x_36:
[----:B-----5:R-:W-:Y:S01]  /*2bf0*/  IMAD.U32 R167, R154, 0x10000, RZ ;  /* 0x000100009aa77824 */ /* 0x020fe200078e00ff */
[----:B------:R-:W-:Y:S01]  /*2c00*/  ISETP.GT.AND P0, PT, R3, 0x8, PT ;  /* 0x000000080300780c */ /* 0x000fe20003f04270 */
[----:B------:R-:W-:-:S04]  /*2c10*/  IMAD.WIDE.U32 R172, R157, R14, R164 ;  /* 0x0000000e9dac7225 */ /* 0x000fc800078e00a4 */
[----:B------:R-:W-:Y:S01]  /*2c20*/  FMUL R88, R167, R156 ;  /* 0x0000009ca7587220 */ /* 0x000fe20000400000 */
[----:B------:R-:W-:Y:S01]  /*2c30*/  ISETP.GT.AND P1, PT, R0, RZ, P0 ;  /* 0x000000ff0000720c */ /* 0x000fe20000724270 */
[----:B------:R-:W-:Y:S01]  /*2c40*/  IMAD.IADD R171, R169, 0x1, R173 ;  /* 0x00000001a9ab7824 */ /* 0x000fe200078e02ad */
[----:B------:R-:W-:Y:S01]  /*2c50*/  IADD3 R167, P4, R20, R172, RZ ;  /* 0x000000ac14a77210 */ /* 0x000fe20007f9e0ff */
[----:B------:R-:W-:-:S04]  /*2c60*/  FFMA R89, R89, R155, R88 ;  /* 0x0000009b59597223 */ /* 0x000fc80000000058 */
[----:B------:R-:W-:Y:S01]  /*2c70*/  IMAD.X R168, R171, 0x1, R159, P4 ;  /* 0x00000001aba87824 */ /* 0x000fe200020e069f */
[C---:B------:R-:W-:Y:S02]  /*2c80*/  LEA R88, P4, R167.reuse, R10, 0x1 ;  /* 0x0000000aa7587211 */ /* 0x040fe400078808ff */
[----:B------:R-:W-:Y:S02]  /*2c90*/  F2FP.BF16.F32.PACK_AB R169, RZ, R89 ;  /* 0x00000059ffa9723e */ /* 0x000fe400000010ff */
[--C-:B------:R-:W-:Y:S02]  /*2ca0*/  LEA.HI.X R89, R167, R11, R168.reuse, 0x1, P4 ;  /* 0x0000000ba7597211 */ /* 0x100fe400020f0ca8 */
[----:B------:R-:W-:-:S05]  /*2cb0*/  PRMT R168, R169, 0x7610, R168 ;  /* 0x00007610a9a87816 */ /* 0x000fca00000000a8 */
[----:B------:R1:W-:Y:S04]  /*2cc0*/  @P2 STG.E.U16 desc[UR36][R160.64+0x2], R168 ;  /* 0x000002a8a0002986 */ /* 0x0003e8000c101524 */
[----:B------:R2:W3:Y:S01]  /*2cd0*/  @P1 LDG.E.LTC128B.U16 R154, desc[UR36][R88.64] ;  /* 0x00000024589a1981 */ /* 0x0004e2000c1e1520 */
[----:B------:R-:W-:Y:S01]  /*2ce0*/  SHF.L.U32 R167, R4, 0x4, RZ ;  /* 0x0000000404a77819 */ /* 0x000fe200000006ff */
[----:B------:R-:W-:Y:S01]  /*2cf0*/  BSSY B1, `(.L_x_38) ;  /* 0x0000012000017945 */ /* 0x000fe20003800000 */
[----:B------:R-:W-:Y:S02]  /*2d00*/  IADD3 R172, P2, R6, R172, RZ ;  /* 0x000000ac06ac7210 */ /* 0x000fe40007f5e0ff */
[----:B------:R-:W-:-:S03]  /*2d10*/  IADD3 R170, P4, R167, R160, RZ ;  /* 0x000000a0a7aa7210 */ /* 0x000fc60007f9e0ff */
[----:B------:R-:W-:Y:S01]  /*2d20*/  IMAD.X R173, R7, 0x1, R171, P2 ;  /* 0x0000000107ad7824 */ /* 0x000fe200010e06ab */
[----:B------:R-:W-:Y:S01]  /*2d30*/  ISETP.GT.AND P2, PT, R0, 0x1, P0 ;  /* 0x000000010000780c */ /* 0x000fe20000744270 */
[----:B------:R-:W-:-:S04]  /*2d40*/  IMAD.WIDE.U32 R172, R23, R12, R172 ;  /* 0x0000000c17ac7225 */ /* 0x000fc800078e00ac */
[----:B-1----:R-:W-:Y:S01]  /*2d50*/  IMAD.IADD R168, R13, 0x1, R173 ;  /* 0x000000010da87824 */ /* 0x002fe200078e02ad */
[----:B--2---:R-:W-:-:S04]  /*2d60*/  LEA R88, P5, R172, R10, 0x1 ;  /* 0x0000000aac587211 */ /* 0x004fc800078a08ff */
[----:B------:R-:W-:Y:S01]  /*2d70*/  LEA.HI.X R89, R172, R11, R168, 0x1, P5 ;  /* 0x0000000bac597211 */ /* 0x000fe200028f0ca8 */
[----:B---3--:R-:W-:-:S04]  /*2d80*/  IMAD.U32 R169, R154, 0x10000, RZ ;  /* 0x000100009aa97824 */ /* 0x008fc800078e00ff */
[----:B------:R-:W-:-:S04]  /*2d90*/  FMUL R169, R169, R156 ;  /* 0x0000009ca9a97220 */ /* 0x000fc80000400000 */
[----:B------:R-:W-:Y:S01]  /*2da0*/  FFMA R90, R90, R155, R169 ;  /* 0x0000009b5a5a7223 */ /* 0x000fe200000000a9 */
[----:B------:R-:W-:-:S04]  /*2db0*/  SHF.L.U64.HI R169, R4, 0x4, R5 ;  /* 0x0000000404a97819 */ /* 0x000fc80000010205 */
[----:B------:R-:W-:Y:S01]  /*2dc0*/  F2FP.BF16.F32.PACK_AB R90, RZ, R90 ;  /* 0x0000005aff5a723e */ /* 0x000fe200000010ff */
[----:B------:R-:W-:-:S05]  /*2dd0*/  IMAD.X R171, R169, 0x1, R161, P4 ;  /* 0x00000001a9ab7824 */ /* 0x000fca00020e06a1 */
[----:B------:R1:W-:Y:S01]  /*2de0*/  @P1 STG.E.U16 desc[UR36][R170.64], R90 ;  /* 0x0000005aaa001986 */ /* 0x0003e2000c101524 */
[----:B------:R-:W-:Y:S05]  /*2df0*/  @!P2 BRA `(.L_x_39) ;  /* 0x000000000004a947 */ /* 0x000fea0003800000 */
[----:B------:R2:W5:Y:S02]  /*2e00*/  LDG.E.LTC128B.U16 R154, desc[UR36][R88.64+0x2] ;  /* 0x00000224589a7981 */ /* 0x000564000c1e1520 */
.L_x_39:
[----:B------:R-:W-:Y:S05]  /*2e10*/  BSYNC B1 ;  /* 0x0000000000017941 */ /* 0x000fea0003800000 */
.L_x_38:
[----:B-----5:R-:W-:Y:S01]  /*2e20*/  IMAD.U32 R173, R154, 0x10000, RZ ;  /* 0x000100009aad7824 */ /* 0x020fe200078e00ff */
[----:B------:R-:W-:Y:S01]  /*2e30*/  ISETP.GT.AND P1, PT, R0, 0x8, P3 ;  /* 0x000000080000780c */ /* 0x000fe20001f24270 */
[----:B------:R-:W-:Y:S02]  /*2e40*/  BSSY B1, `(.L_x_40) ;  /* 0x000000a000017945 */ /* 0x000fe40003800000 */
[----:B-1----:R-:W-:-:S04]  /*2e50*/  FMUL R90, R173, R156 ;  /* 0x0000009cad5a7220 */ /* 0x002fc80000400000 */
[----:B------:R-:W-:Y:S01]  /*2e60*/  FFMA R90, R91, R155, R90 ;  /* 0x0000009b5b5a7223 */ /* 0x000fe2000000005a */
[----:B------:R-:W-:-:S04]  /*2e70*/  @P2 IMAD.MOV.U32 R91, RZ, RZ, R171 ;  /* 0x000000ffff5b2224 */ /* 0x000fc800078e00ab */
[----:B------:R-:W-:-:S04]  /*2e80*/  F2FP.BF16.F32.PACK_AB R90, RZ, R90 ;  /* 0x0000005aff5a723e */ /* 0x000fc800000010ff */
[----:B------:R-:W-:Y:S01]  /*2e90*/  PRMT R168, R90, 0x7610, R168 ;  /* 0x000076105aa87816 */ /* 0x000fe200000000a8 */
[----:B------:R-:W-:-:S05]  /*2ea0*/  @P2 IMAD.MOV.U32 R90, RZ, RZ, R170 ;  /* 0x000000ffff5a2224 */ /* 0x000fca00078e00aa */
[----:B------:R1:W-:Y:S01]  /*2eb0*/  @P2 STG.E.U16 desc[UR36][R90.64+0x2], R168 ;  /* 0x000002a85a002986 */ /* 0x0003e2000c101524 */
[----:B------:R-:W-:Y:S05]  /*2ec0*/  @!P1 BRA `(.L_x_41) ;  /* 0x0000000000049947 */ /* 0x000fea0003800000 */
[----:B------:R3:W5:Y:S02]  /*2ed0*/  LDG.E.LTC128B.U16 R154, desc[UR36][R162.64+0x10] ;  /* 0x00001024a29a7981 */ /* 0x000764000c1e1520 */
.L_x_41:
[----:B------:R-:W-:Y:S05]  /*2ee0*/  BSYNC B1 ;  /* 0x0000000000017941 */ /* 0x000fea0003800000 */
.L_x_40:
[----:B-1---5:R-:W-:Y:S01]  /*2ef0*/  IMAD.U32 R91, R154, 0x10000, RZ ;  /* 0x000100009a5b7824 */ /* 0x022fe200078e00ff */
[----:B------:R-:W-:Y:S01]  /*2f00*/  ISETP.GT.AND P2, PT, R0, 0x9, P3 ;  /* 0x000000090000780c */ /* 0x000fe20001f44270 */
[----:B------:R-:W-:Y:S01]  /*2f10*/  @P1 IMAD.MOV.U32 R90, RZ, RZ, R160 ;  /* 0x000000ffff5a1224 */ /* 0x000fe200078e00a0 */
[----:B------:R-:W-:Y:S01]  /*2f20*/  BSSY B1, `(.L_x_42) ;  /* 0x0000009000017945 */ /* 0x000fe20003800000 */
[----:B------:R-:W-:-:S04]  /*2f30*/  FMUL R91, R91, R156 ;  /* 0x0000009c5b5b7220 */ /* 0x000fc80000400000 */
[----:B------:R-:W-:-:S05]  /*2f40*/  FFMA R91, R92, R155, R91 ;  /* 0x0000009b5c5b7223 */ /* 0x000fca000000005b */
[----:B------:R-:W-:-:S04]  /*2f50*/  F2FP.BF16.F32.PACK_AB R91, RZ, R91 ;  /* 0x0000005bff5b723e */ /* 0x000fc800000010ff */
[----:B------:R-:W-:Y:S01]  /*2f60*/  PRMT R92, R91, 0x7610, R92 ;  /* 0x000076105b5c7816 */ /* 0x000fe2000000005c */
[----:B------:R-:W-:-:S05]  /*2f70*/  @P1 IMAD.MOV.U32 R91, RZ, RZ, R161 ;  /* 0x000000ffff5b1224 */ /* 0x000fca00078e00a1 */
[----:B------:R1:W-:Y:S01]  /*2f80*/  @P1 STG.E.U16 desc[UR36][R90.64+0x10], R92 ;  /* 0x0000105c5a001986 */ /* 0x0003e2000c101524 */
[----:B------:R-:W-:Y:S05]  /*2f90*/  @!P2 BRA `(.L_x_43) ;  /* 0x000000000004a947 */ /* 0x000fea0003800000 */
[----:B------:R4:W5:Y:S02]  /*2fa0*/  LDG.E.LTC128B.U16 R154, desc[UR36][R162.64+0x12] ;  /* 0x00001224a29a7981 */ /* 0x000964000c1e1520 */
.L_x_43:
[----:B------:R-:W-:Y:S05]  /*2fb0*/  BSYNC B1 ;  /* 0x0000000000017941 */ /* 0x000fea0003800000 */
.L_x_42:
[----:B-1---5:R-:W-:Y:S01]  /*2fc0*/  IMAD.U32 R91, R154, 0x10000, RZ ;  /* 0x000100009a5b7824 */ /* 0x022fe200078e00ff */
[----:B------:R-:W-:Y:S01]  /*2fd0*/  ISETP.GT.AND P1, PT, R0, 0x8, P0 ;  /* 0x000000080000780c */ /* 0x000fe20000724270 */
[----:B------:R-:W-:Y:S02]  /*2fe0*/  BSSY B1, `(.L_x_44) ;  /* 0x000000a000017945 */ /* 0x000fe40003800000 */
[----:B------:R-:W-:Y:S01]  /*2ff0*/  FMUL R90, R91, R156 ;  /* 0x0000009c5b5a7220 */ /* 0x000fe20000400000 */
[----:B------:R-:W-:-:S03]  /*3000*/  @P2 MOV R91, R161 ;  /* 0x000000a1005b2202 */ /* 0x000fc60000000f00 */
[----:B------:R-:W-:-:S05]  /*3010*/  FFMA R90, R93, R155, R90 ;  /* 0x0000009b5d5a7223 */ /* 0x000fca000000005a */
[----:B------:R-:W-:-:S04]  /*3020*/  F2FP.BF16.F32.PACK_AB R90, RZ, R90 ;  /* 0x0000005aff5a723e */ /* 0x000fc800000010ff */
[----:B------:R-:W-:Y:S01]  /*3030*/  PRMT R92, R90, 0x7610, R92 ;  /* 0x000076105a5c7816 */ /* 0x000fe2000000005c */
[----:B------:R-:W-:-:S05]  /*3040*/  @P2 IMAD.MOV.U32 R90, RZ, RZ, R160 ;  /* 0x000000ffff5a2224 */ /* 0x000fca00078e00a0 */
[----:B------:R1:W-:Y:S01]  /*3050*/  @P2 STG.E.U16 desc[UR36][R90.64+0x12], R92 ;  /* 0x0000125c5a002986 */ /* 0x0003e2000c101524 */
[----:B------:R-:W-:Y:S05]  /*3060*/  @!P1 BRA `(.L_x_45) ;  /* 0x0000000000049947 */ /* 0x000fea0003800000 */
[----:B------:R0:W5:Y:S02]  /*3070*/  LDG.E.LTC128B.U16 R154, desc[UR36][R88.64+0x10] ;  /* 0x00001024589a7981 */ /* 0x000164000c1e1520 */
.L_x_45:
[----:B------:R-:W-:Y:S05]  /*3080*/  BSYNC B1 ;  /* 0x0000000000017941 */ /* 0x000fea0003800000 */
.L_x_44:
        /* <DEDUP_REMOVED lines=12> */
.L_x_47:
[----:B------:R-:W-:Y:S05]  /*3150*/  BSYNC B1 ;  /* 0x0000000000017941 */ /* 0x000fea0003800000 */
.L_x_46:
[----:B-1---5:R-:W-:Y:S01]  /*3160*/  IMAD.U32 R91, R154, 0x10000, RZ ;  /* 0x000100009a5b7824 */ /* 0x022fe200078e00ff */
[----:B------:R-:W-:Y:S01]  /*3170*/  ISETP.GT.AND P1, PT, R0, 0x10, P3 ;  /* 0x000000100000780c */ /* 0x000fe20001f24270 */
[----:B------:R-:W-:Y:S02]  /*3180*/  BSSY B1, `(.L_x_48) ;  /* 0x000000a000017945 */ /* 0x000fe40003800000 */
[----:B------:R-:W-:Y:S01]  /*3190*/  FMUL R90, R91, R156 ;  /* 0x0000009c5b5a7220 */ /* 0x000fe20000400000 */
[----:B------:R-:W-:-:S03]  /*31a0*/  @P2 IMAD.MOV.U32 R91, RZ, RZ, R171 ;  /* 0x000000ffff5b2224 */ /* 0x000fc600078e00ab */
[----:B------:R-:W-:-:S05]  /*31b0*/  FFMA R90, R95, R155, R90 ;  /* 0x0000009b5f5a7223 */ /* 0x000fca000000005a */
[----:B------:R-:W-:-:S04]  /*31c0*/  F2FP.BF16.F32.PACK_AB R90, RZ, R90 ;  /* 0x0000005aff5a723e */ /* 0x000fc800000010ff */
[----:B------:R-:W-:Y:S01]  /*31d0*/  PRMT R92, R90, 0x7610, R92 ;  /* 0x000076105a5c7816 */ /* 0x000fe2000000005c */
[----:B------:R-:W-:-:S05]  /*31e0*/  @P2 IMAD.MOV.U32 R90, RZ, RZ, R170 ;  /* 0x000000ffff5a2224 */ /* 0x000fca00078e00aa */
[----:B------:R1:W-:Y:S01]  /*31f0*/  @P2 STG.E.U16 desc[UR36][R90.64+0x12], R92 ;  /* 0x0000125c5a002986 */ /* 0x0003e2000c101524 */
[----:B------:R-:W-:Y:S05]  /*3200*/  @!P1 BRA `(.L_x_49) ;  /* 0x0000000000049947 */ /* 0x000fea0003800000 */
[----:B------:R0:W5:Y:S02]  /*3210*/  LDG.E.LTC128B.U16 R154, desc[UR36][R162.64+0x20] ;  /* 0x00002024a29a7981 */ /* 0x000164000c1e1520 */
.L_x_49:
[----:B------:R-:W-:Y:S05]  /*3220*/  BSYNC B1 ;  /* 0x0000000000017941 */ /* 0x000fea0003800000 */
.L_x_48:
        /* <DEDUP_REMOVED lines=12> */
.L_x_51:
[----:B------:R-:W-:Y:S05]  /*32f0*/  BSYNC B1 ;  /* 0x0000000000017941 */ /* 0x000fea0003800000 */
.L_x_50:
[----:B-1---5:R-:W-:Y:S01]  /*3300*/  IMAD.U32 R91, R154, 0x10000, RZ ;  /* 0x000100009a5b7824 */ /* 0x022fe200078e00ff */
[----:B------:R-:W-:Y:S01]  /*3310*/  ISETP.GT.AND P1, PT, R0, 0x10, P0 ;  /* 0x000000100000780c */ /* 0x000fe20000724270 */
[----:B------:R-:W-:Y:S02]  /*3320*/  BSSY B1, `(.L_x_52) ;  /* 0x000000a000017945 */ /* 0x000fe40003800000 */
[----:B------:R-:W-:Y:S01]  /*3330*/  FMUL R90, R91, R156 ;  /* 0x0000009c5b5a7220 */ /* 0x000fe20000400000 */
[----:B------:R-:W-:-:S03]  /*3340*/  @P2 IMAD.MOV.U32 R91, RZ, RZ, R161 ;  /* 0x000000ffff5b2224 */ /* 0x000fc600078e00a1 */
[----:B------:R-:W-:-:S05]  /*3350*/  FFMA R90, R97, R155, R90 ;  /* 0x0000009b615a7223 */ /* 0x000fca000000005a */
[----:B------:R-:W-:-:S04]  /*3360*/  F2FP.BF16.F32.PACK_AB R90, RZ, R90 ;  /* 0x0000005aff5a723e */ /* 0x000fc800000010ff */
[----:B------:R-:W-:Y:S02]  /*3370*/  PRMT R92, R90, 0x7610, R92 ;  /* 0x000076105a5c7816 */ /* 0x000fe4000000005c */
[----:B------:R-:W-:-:S05]  /*3380*/  @P2 MOV R90, R160 ;  /* 0x000000a0005a2202 */ /* 0x000fca0000000f00 */
[----:B------:R1:W-:Y:S01]  /*3390*/  @P2 STG.E.U16 desc[UR36][R90.64+0x22], R92 ;  /* 0x0000225c5a002986 */ /* 0x0003e2000c101524 */
[----:B------:R-:W-:Y:S05]  /*33a0*/  @!P1 BRA `(.L_x_53) ;  /* 0x0000000000049947 */ /* 0x000fea0003800000 */
[----:B------:R0:W5:Y:S02]  /*33b0*/  LDG.E.LTC128B.U16 R154, desc[UR36][R88.64+0x20] ;  /* 0x00002024589a7981 */ /* 0x000164000c1e1520 */
.L_x_53:
[----:B------:R-:W-:Y:S05]  /*33c0*/  BSYNC B1 ;  /* 0x0000000000017941 */ /* 0x000fea0003800000 */
.L_x_52:
        /* <DEDUP_REMOVED lines=12> */
.L_x_55:
[----:B------:R-:W-:Y:S05]  /*3490*/  BSYNC B1 ;  /* 0x0000000000017941 */ /* 0x000fea0003800000 */
.L_x_54:
        /* <DEDUP_REMOVED lines=12> */
.L_x_57:
[----:B------:R-:W-:Y:S05]  /*3560*/  BSYNC B1 ;  /* 0x0000000000017941 */ /* 0x000fea0003800000 */
.L_x_56:
        /* <DEDUP_REMOVED lines=12> */
.L_x_59:
[----:B------:R-:W-:Y:S05]  /*3630*/  BSYNC B1 ;  /* 0x0000000000017941 */ /* 0x000fea0003800000 */
.L_x_58:
[----:B-1---5:R-:W-:Y:S01]  /*3640*/  SHF.L.U32 R91, R154, 0x10, RZ ;  /* 0x000000109a5b7819 */ /* 0x022fe200000006ff */
[----:B------:R-:W-:Y:S01]  /*3650*/  BSSY B1, `(.L_x_60) ;  /* 0x000000b000017945 */ /* 0x000fe20003800000 */
[----:B------:R-:W-:-:S03]  /*3660*/  ISETP.GT.AND P1, PT, R0, 0x18, P0 ;  /* 0x000000180000780c */ /* 0x000fc60000724270 */
        /* <DEDUP_REMOVED lines=9> */
.L_x_61:
[----:B------:R-:W-:Y:S05]  /*3700*/  BSYNC B1 ;  /* 0x0000000000017941 */ /* 0x000fea0003800000 */
.L_x_60:
        /* <DEDUP_REMOVED lines=12> */
.L_x_63:
[----:B------:R-:W-:Y:S05]  /*37d0*/  BSYNC B1 ;  /* 0x0000000000017941 */ /* 0x000fea0003800000 */
.L_x_62:
        /* <DEDUP_REMOVED lines=12> */
.L_x_65:
[----:B------:R-:W-:Y:S05]  /*38a0*/  BSYNC B1 ;  /* 0x0000000000017941 */ /* 0x000fea0003800000 */
.L_x_64:
[----:B-1---5:R-:W-:Y:S01]  /*38b0*/  IMAD.U32 R91, R154, 0x10000, RZ ;  /* 0x000100009a5b7824 */ /* 0x022fe200078e00ff */
[----:B------:R-:W-:Y:S01]  /*38c0*/  ISETP.GT.AND P2, PT, R0, 0x21, P3 ;  /* 0x000000210000780c */ /* 0x000fe20001f44270 */
[----:B------:R-:W-:Y:S01]  /*38d0*/  @P1 IMAD.MOV.U32 R90, RZ, RZ, R160 ;  /* 0x000000ffff5a1224 */ /* 0x000fe200078e00a0 */
[----:B------:R-:W-:Y:S01]  /*38e0*/  BSSY B1, `(.L_x_66) ;  /* 0x0000009000017945 */ /* 0x000fe20003800000 */
[----:B------:R-:W-:-:S04]  /*38f0*/  FMUL R91, R91, R156 ;  /* 0x0000009c5b5b7220 */ /* 0x000fc80000400000 */
[----:B------:R-:W-:-:S05]  /*3900*/  FFMA R91, R104, R155, R91 ;  /* 0x0000009b685b7223 */ /* 0x000fca000000005b */
[----:B------:R-:W-:-:S04]  /*3910*/  F2FP.BF16.F32.PACK_AB R91, RZ, R91 ;  /* 0x0000005bff5b723e */ /* 0x000fc800000010ff */
[----:B------:R-:W-:Y:S02]  /*3920*/  PRMT R92, R91, 0x7610, R92 ;  /* 0x000076105b5c7816 */ /* 0x000fe4000000005c */
[----:B------:R-:W-:-:S05]  /*3930*/  @P1 MOV R91, R161 ;  /* 0x000000a1005b1202 */ /* 0x000fca0000000f00 */
[----:B------:R1:W-:Y:S01]  /*3940*/  @P1 STG.E.U16 desc[UR36][R90.64+0x40], R92 ;  /* 0x0000405c5a001986 */ /* 0x0003e2000c101524 */
[----:B------:R-:W-:Y:S05]  /*3950*/  @!P2 BRA `(.L_x_67) ;  /* 0x000000000004a947 */ /* 0x000fea0003800000 */
[----:B------:R0:W5:Y:S02]  /*3960*/  LDG.E.LTC128B.U16 R154, desc[UR36][R162.64+0x42] ;  /* 0x00004224a29a7981 */ /* 0x000164000c1e1520 */
.L_x_67:
[----:B------:R-:W-:Y:S05]  /*3970*/  BSYNC B1 ;  /* 0x0000000000017941 */ /* 0x000fea0003800000 */
.L_x_66:
        /* <DEDUP_REMOVED lines=12> */
.L_x_69:
[----:B------:R-:W-:Y:S05]  /*3a40*/  BSYNC B1 ;  /* 0x0000000000017941 */ /* 0x000fea0003800000 */
.L_x_68:
        /* <DEDUP_REMOVED lines=12> */
.L_x_71:
[----:B------:R-:W-:Y:S05]  /*3b10*/  BSYNC B1 ;  /* 0x0000000000017941 */ /* 0x000fea0003800000 */
.L_x_70:
        /* <DEDUP_REMOVED lines=12> */
.L_x_73:
[----:B------:R-:W-:Y:S05]  /*3be0*/  BSYNC B1 ;  /* 0x0000000000017941 */ /* 0x000fea0003800000 */
.L_x_72:
[----:B-1---5:R-:W-:Y:S01]  /*3bf0*/  IMAD.U32 R91, R154, 0x10000, RZ ;  /* 0x000100009a5b7824 */ /* 0x022fe200078e00ff */
[----:B------:R-:W-:Y:S01]  /*3c00*/  @P1 MOV R90, R160 ;  /* 0x000000a0005a1202 */ /* 0x000fe20000000f00 */
[----:B------:R-:W-:Y:S01]  /*3c10*/  BSSY B1, `(.L_x_74) ;  /* 0x000000a000017945 */ /* 0x000fe20003800000 */
[----:B------:R-:W-:Y:S01]  /*3c20*/  ISETP.GT.AND P2, PT, R0, 0x29, P3 ;  /* 0x000000290000780c */ /* 0x000fe20001f44270 */
        /* <DEDUP_REMOVED lines=8> */
.L_x_75:
[----:B------:R-:W-:Y:S05]  /*3cb0*/  BSYNC B1 ;  /* 0x0000000000017941 */ /* 0x000fea0003800000 */
.L_x_74:
        /* <DEDUP_REMOVED lines=12> */
.L_x_77:
[----:B------:R-:W-:Y:S05]  /*3d80*/  BSYNC B1 ;  /* 0x0000000000017941 */ /* 0x000fea0003800000 */
.L_x_76:
        /* <DEDUP_REMOVED lines=12> */
.L_x_79:
[----:B------:R-:W-:Y:S05]  /*3e50*/  BSYNC B1 ;  /* 0x0000000000017941 */ /* 0x000fea0003800000 */
.L_x_78:
        /* <DEDUP_REMOVED lines=12> */
.L_x_81:
[----:B------:R-:W-:Y:S05]  /*3f20*/  BSYNC B1 ;  /* 0x0000000000017941 */ /* 0x000fea0003800000 */
.L_x_80:
[----:B-1---5:R-:W-:Y:S01]  /*3f30*/  SHF.L.U32 R91, R154, 0x10, RZ ;  /* 0x000000109a5b7819 */ /* 0x022fe200000006ff */
[----:B------:R-:W-:Y:S01]  /*3f40*/  @P1 IMAD.MOV.U32 R90, RZ, RZ, R160 ;  /* 0x000000ffff5a1224 */ /* 0x000fe200078e00a0 */
[----:B------:R-:W-:Y:S01]  /*3f50*/  ISETP.GT.AND P2, PT, R0, 0x31, P3 ;  /* 0x000000310000780c */ /* 0x000fe20001f44270 */
[----:B------:R-:W-:Y:S02]  /*3f60*/  BSSY B1, `(.L_x_82) ;  /* 0x0000009000017945 */ /* 0x000fe40003800000 */
        /* <DEDUP_REMOVED lines=8> */
.L_x_83:
[----:B------:R-:W-:Y:S05]  /*3ff0*/  BSYNC B1 ;  /* 0x0000000000017941 */ /* 0x000fea0003800000 */
.L_x_82:
        /* <DEDUP_REMOVED lines=12> */
.L_x_85:
[----:B------:R-:W-:Y:S05]  /*40c0*/  BSYNC B1 ;  /* 0x0000000000017941 */ /* 0x000fea0003800000 */
.L_x_84:
        /* <DEDUP_REMOVED lines=12> */
.L_x_87:
[----:B------:R-:W-:Y:S05]  /*4190*/  BSYNC B1 ;  /* 0x0000000000017941 */ /* 0x000fea0003800000 */
.L_x_86:
        /* <DEDUP_REMOVED lines=12> */
.L_x_89:
[----:B------:R-:W-:Y:S05]  /*4260*/  BSYNC B1 ;  /* 0x0000000000017941 */ /* 0x000fea0003800000 */
.L_x_88:
        /* <DEDUP_REMOVED lines=12> */
.L_x_91:
[----:B------:R-:W-:Y:S05]  /*4330*/  BSYNC B1 ;  /* 0x0000000000017941 */ /* 0x000fea0003800000 */
.L_x_90:
        /* <DEDUP_REMOVED lines=12> */
.L_x_93:
[----:B------:R-:W-:Y:S05]  /*4400*/  BSYNC B1 ;  /* 0x0000000000017941 */ /* 0x000fea0003800000 */
.L_x_92:
        /* <DEDUP_REMOVED lines=12> */
.L_x_95:
[----:B------:R-:W-:Y:S05]  /*44d0*/  BSYNC B1 ;  /* 0x0000000000017941 */ /* 0x000fea0003800000 */
.L_x_94:
        /* <DEDUP_REMOVED lines=12> */
.L_x_97:
[----:B------:R-:W-:Y:S05]  /*45a0*/  BSYNC B1 ;  /* 0x0000000000017941 */ /* 0x000fea0003800000 */
.L_x_96:
        /* <DEDUP_REMOVED lines=12> */
.L_x_99:
[----:B------:R-:W-:Y:S05]  /*4670*/  BSYNC B1 ;  /* 0x0000000000017941 */ /* 0x000fea0003800000 */
.L_x_98:
        /* <DEDUP_REMOVED lines=12> */
.L_x_101:
[----:B------:R-:W-:Y:S05]  /*4740*/  BSYNC B1 ;  /* 0x0000000000017941 */ /* 0x000fea0003800000 */
.L_x_100:
        /* <DEDUP_REMOVED lines=12> */
.L_x_103:
[----:B------:R-:W-:Y:S05]  /*4810*/  BSYNC B1 ;  /* 0x0000000000017941 */ /* 0x000fea0003800000 */
.L_x_102:
        /* <DEDUP_REMOVED lines=12> */
.L_x_105:
[----:B------:R-:W-:Y:S05]  /*48e0*/  BSYNC B1 ;  /* 0x0000000000017941 */ /* 0x000fea0003800000 */
.L_x_104:
        /* <DEDUP_REMOVED lines=12> */
.L_x_107:
[----:B------:R-:W-:Y:S05]  /*49b0*/  BSYNC B1 ;  /* 0x0000000000017941 */ /* 0x000fea0003800000 */
.L_x_106:
        /* <DEDUP_REMOVED lines=12> */
.L_x_109:
[----:B------:R-:W-:Y:S05]  /*4a80*/  BSYNC B1 ;  /* 0x0000000000017941 */ /* 0x000fea0003800000 */
.L_x_108:
        /* <DEDUP_REMOVED lines=12> */
.L_x_111:
[----:B------:R-:W-:Y:S05]  /*4b50*/  BSYNC B1 ;  /* 0x0000000000017941 */ /* 0x000fea0003800000 */
.L_x_110:
        /* <DEDUP_REMOVED lines=12> */
.L_x_113:
[----:B------:R-:W-:Y:S05]  /*4c20*/  BSYNC B1 ;  /* 0x0000000000017941 */ /* 0x000fea0003800000 */
.L_x_112:
        /* <DEDUP_REMOVED lines=12> */
.L_x_115:
[----:B------:R-:W-:Y:S05]  /*4cf0*/  BSYNC B1 ;  /* 0x0000000000017941 */ /* 0x000fea0003800000 */
.L_x_114:
        /* <DEDUP_REMOVED lines=12> */
.L_x_117:
[----:B------:R-:W-:Y:S05]  /*4dc0*/  BSYNC B1 ;  /* 0x0000000000017941 */ /* 0x000fea0003800000 */
.L_x_116:
        /* <DEDUP_REMOVED lines=12> */
.L_x_119:
[----:B------:R-:W-:Y:S05]  /*4e90*/  BSYNC B1 ;  /* 0x0000000000017941 */ /* 0x000fea0003800000 */
.L_x_118:
        /* <DEDUP_REMOVED lines=12> */
.L_x_121:
[----:B------:R-:W-:Y:S05]  /*4f60*/  BSYNC B1 ;  /* 0x0000000000017941 */ /* 0x000fea0003800000 */
.L_x_120:
        /* <DEDUP_REMOVED lines=12> */
.L_x_123:
[----:B------:R-:W-:Y:S05]  /*5030*/  BSYNC B1 ;  /* 0x0000000000017941 */ /* 0x000fea0003800000 */
.L_x_122:
        /* <DEDUP_REMOVED lines=12> */
.L_x_125:
[----:B------:R-:W-:Y:S05]  /*5100*/  BSYNC B1 ;  /* 0x0000000000017941 */ /* 0x000fea0003800000 */
.L_x_124:
        /* <DEDUP_REMOVED lines=12> */
.L_x_127:
[----:B------:R-:W-:Y:S05]  /*51d0*/  BSYNC B1 ;  /* 0x0000000000017941 */ /* 0x000fea0003800000 */
.L_x_126:
        /* <DEDUP_REMOVED lines=12> */
.L_x_129:
[----:B------:R-:W-:Y:S05]  /*52a0*/  BSYNC B1 ;  /* 0x0000000000017941 */ /* 0x000fea0003800000 */
.L_x_128:
        /* <DEDUP_REMOVED lines=12> */
.L_x_131:
[----:B------:R-:W-:Y:S05]  /*5370*/  BSYNC B1 ;  /* 0x0000000000017941 */ /* 0x000fea0003800000 */
.L_x_130:
        /* <DEDUP_REMOVED lines=12> */
.L_x_133:
[----:B------:R-:W-:Y:S05]  /*5440*/  BSYNC B1 ;  /* 0x0000000000017941 */ /* 0x000fea0003800000 */
.L_x_132:
        /* <DEDUP_REMOVED lines=12> */
.L_x_135:
[----:B------:R-:W-:Y:S05]  /*5510*/  BSYNC B1 ;  /* 0x0000000000017941 */ /* 0x000fea0003800000 */
.L_x_134:
        /* <DEDUP_REMOVED lines=12> */
.L_x_137:
[----:B------:R-:W-:Y:S05]  /*55e0*/  BSYNC B1 ;  /* 0x0000000000017941 */ /* 0x000fea0003800000 */
.L_x_136:
        /* <DEDUP_REMOVED lines=12> */
.L_x_139:
[----:B------:R-:W-:Y:S05]  /*56b0*/  BSYNC B1 ;  /* 0x0000000000017941 */ /* 0x000fea0003800000 */
.L_x_138:
        /* <DEDUP_REMOVED lines=12> */
.L_x_141:
[----:B------:R-:W-:Y:S05]  /*5780*/  BSYNC B1 ;  /* 0x0000000000017941 */ /* 0x000fea0003800000 */
.L_x_140:
        /* <DEDUP_REMOVED lines=12> */
.L_x_143:
[----:B------:R-:W-:Y:S05]  /*5850*/  BSYNC B1 ;  /* 0x0000000000017941 */ /* 0x000fea0003800000 */
.L_x_142:
        /* <DEDUP_REMOVED lines=12> */
.L_x_145:
[----:B------:R-:W-:Y:S05]  /*5920*/  BSYNC B1 ;  /* 0x0000000000017941 */ /* 0x000fea0003800000 */
.L_x_144:
        /* <DEDUP_REMOVED lines=12> */
.L_x_147:
[----:B------:R-:W-:Y:S05]  /*59f0*/  BSYNC B1 ;  /* 0x0000000000017941 */ /* 0x000fea0003800000 */
.L_x_146:
        /* <DEDUP_REMOVED lines=12> */
.L_x_149:
[----:B------:R-:W-:Y:S05]  /*5ac0*/  BSYNC B1 ;  /* 0x0000000000017941 */ /* 0x000fea0003800000 */
.L_x_148:
        /* <DEDUP_REMOVED lines=12> */
.L_x_151:
[----:B------:R-:W-:Y:S05]  /*5b90*/  BSYNC B1 ;  /* 0x0000000000017941 */ /* 0x000fea0003800000 */
.L_x_150:
        /* <DEDUP_REMOVED lines=12> */
.L_x_153:
[----:B------:R-:W-:Y:S05]  /*5c60*/  BSYNC B1 ;  /* 0x0000000000017941 */ /* 0x000fea0003800000 */
.L_x_152:
        /* <DEDUP_REMOVED lines=12> */
.L_x_155:
[----:B------:R-:W-:Y:S05]  /*5d30*/  BSYNC B1 ;  /* 0x0000000000017941 */ /* 0x000fea0003800000 */
.L_x_154:
        /* <DEDUP_REMOVED lines=12> */
.L_x_157:
[----:B------:R-:W-:Y:S05]  /*5e00*/  BSYNC B1 ;  /* 0x0000000000017941 */ /* 0x000fea0003800000 */
.L_x_156:
[----:B-1---5:R-:W-:Y:S01]  /*5e10*/  IMAD.U32 R91, R154, 0x10000, RZ ;  /* 0x000100009a5b7824 */ /* 0x022fe200078e00ff */
[----:B------:R-:W-:Y:S01]  /*5e20*/  ISETP.GT.AND P1, PT, R0, 0x79, P0 ;  /* 0x000000790000780c */ /* 0x000fe20000724270 */
[----:B------:R-:W-:Y:S01]  /*5e30*/  BSSY B1, `(.L_x_158) ;  /* 0x000000c000017945 */ /* 0x000fe20003800000 */
[----:B------:R-:W-:Y:S01]  /*5e40*/  IADD3 R157, P0, R157, 0x80, RZ ;  /* 0x000000809d9d7810 */ /* 0x000fe20007f1e0ff */
[----:B------:R-:W-:Y:S01]  /*5e50*/  FMUL R91, R91, R156 ;  /* 0x0000009c5b5b7220 */ /* 0x000fe20000400000 */
[----:B------:R-:W-:-:S03]  /*5e60*/  @P2 MOV R8, R170 ;  /* 0x000000aa00082202 */ /* 0x000fc60000000f00 */
[----:B------:R-:W-:-:S05]  /*5e70*/  FFMA R91, R150, R155, R91 ;  /* 0x0000009b965b7223 */ /* 0x000fca000000005b */
[----:B------:R-:W-:-:S04]  /*5e80*/  F2FP.BF16.F32.PACK_AB R91, RZ, R91 ;  /* 0x0000005bff5b723e */ /* 0x000fc800000010ff */
[----:B------:R-:W-:Y:S01]  /*5e90*/  PRMT R90, R91, 0x7610, R90 ;  /* 0x000076105b5a7816 */ /* 0x000fe2000000005a */
[----:B------:R-:W-:Y:S02]  /*5ea0*/  IMAD.X R91, RZ, RZ, R9, P0 ;  /* 0x000000ffff5b7224 */ /* 0x000fe400000e0609 */
[----:B------:R-:W-:-:S05]  /*5eb0*/  @P2 IMAD.MOV.U32 R9, RZ, RZ, R171 ;  /* 0x000000ffff092224 */ /* 0x000fca00078e00ab */
[----:B------:R1:W-:Y:S01]  /*5ec0*/  @P2 STG.E.U16 desc[UR36][R8.64+0xf0], R90 ;  /* 0x0000f05a08002986 */ /* 0x0003e2000c101524 */
[----:B------:R-:W-:Y:S05]  /*5ed0*/  @!P1 BRA `(.L_x_159) ;  /* 0x0000000000049947 */ /* 0x000fea0003800000 */
[----:B------:R0:W5:Y:S02]  /*5ee0*/  LDG.E.LTC128B.U16 R154, desc[UR36][R88.64+0xf2] ;  /* 0x0000f224589a7981 */ /* 0x000164000c1e1520 */
.L_x_159:
[----:B------:R-:W-:Y:S05]  /*5ef0*/  BSYNC B1 ;  /* 0x0000000000017941 */ /* 0x000fea0003800000 */
.L_x_158:
[----:B-1---5:R-:W-:Y:S01]  /*5f00*/  IMAD.U32 R9, R154, 0x10000, RZ ;  /* 0x000100009a097824 */ /* 0x022fe200078e00ff */
[----:B------:R-:W-:Y:S01]  /*5f10*/  ISETP.GT.AND P0, PT, R3, 0x80, PT ;  /* 0x000000800300780c */ /* 0x000fe20003f04270 */
[----:B------:R-:W-:Y:S02]  /*5f20*/  IMAD R8, R91, R14, RZ ;  /* 0x0000000e5b087224 */ /* 0x000fe400078e02ff */
[----:B0-2---:R-:W-:Y:S01]  /*5f30*/  FMUL R88, R9, R156 ;  /* 0x0000009c09587220 */ /* 0x005fe20000400000 */
[----:B------:R-:W-:Y:S01]  /*5f40*/  ISETP.GT.AND P3, PT, R0, RZ, P0 ;  /* 0x000000ff0000720c */ /* 0x000fe20000764270 */
[C---:B------:R-:W-:Y:S02]  /*5f50*/  IMAD R97, R157.reuse, R15, R8 ;  /* 0x0000000f9d617224 */ /* 0x040fe400078e0208 */
[----:B------:R-:W-:-:S04]  /*5f60*/  IMAD.WIDE.U32 R8, R157, R14, R158 ;  /* 0x0000000e9d087225 */ /* 0x000fc800078e009e */
[----:B------:R-:W-:Y:S01]  /*5f70*/  FFMA R151, R151, R155, R88 ;  /* 0x0000009b97977223 */ /* 0x000fe20000000058 */
[----:B------:R-:W-:Y:S01]  /*5f80*/  IMAD.IADD R9, R9, 0x1, R97 ;  /* 0x0000000109097824 */ /* 0x000fe200078e0261 */
[----:B------:R-:W-:-:S03]  /*5f90*/  LEA R88, P2, R8, R10, 0x1 ;  /* 0x0000000a08587211 */ /* 0x000fc600078408ff */
[----:B------:R-:W-:Y:S02]  /*5fa0*/  F2FP.BF16.F32.PACK_AB R151, RZ, R151 ;  /* 0x00000097ff97723e */ /* 0x000fe400000010ff */
[----:B------:R-:W-:-:S03]  /*5fb0*/  LEA.HI.X R89, R8, R11, R9, 0x1, P2 ;  /* 0x0000000b08597211 */ /* 0x000fc600010f0c09 */
[----:B------:R0:W-:Y:S04]  /*5fc0*/  @P1 STG.E.U16 desc[UR36][R170.64+0xf2], R151 ;  /* 0x0000f297aa001986 */ /* 0x0001e8000c101524 */
[----:B------:R-:W2:Y:S01]  /*5fd0*/  @P3 LDG.E.LTC128B.U16 R154, desc[UR36][R88.64] ;  /* 0x00000024589a3981 */ /* 0x000ea2000c1e1520 */
[----:B------:R-:W-:Y:S01]  /*5fe0*/  IMAD.WIDE.U32 R8, R157, R14, R6 ;  /* 0x0000000e9d087225 */ /* 0x000fe200078e0006 */
[----:B------:R-:W-:Y:S01]  /*5ff0*/  SHF.L.U64.HI R95, R4, 0x8, R5 ;  /* 0x00000008045f7819 */ /* 0x000fe20000010205 */
[----:B------:R-:W-:Y:S01]  /*6000*/  BSSY B1, `(.L_x_160) ;  /* 0x0000011000017945 */ /* 0x000fe20003800000 */
[----:B------:R-:W-:Y:S01]  /*6010*/  ISETP.GT.AND P2, PT, R0, 0x1, P0 ;  /* 0x000000010000780c */ /* 0x000fe20000744270 */
[----:B------:R-:W-:Y:S02]  /*6020*/  IMAD.IADD R9, R97, 0x1, R9 ;  /* 0x0000000161097824 */ /* 0x000fe400078e0209 */
[----:B------:R-:W-:-:S02]  /*6030*/  IMAD.SHL.U32 R93, R4, 0x100, RZ ;  /* 0x00000100045d7824 */ /* 0x000fc400078e00ff */
[----:B------:R-:W-:-:S03]  /*6040*/  IMAD.WIDE.U32 R90, R23, R12, R8 ;  /* 0x0000000c175a7225 */ /* 0x000fc600078e0008 */
[----:B------:R-:W-:Y:S01]  /*6050*/  IADD3 R8, P1, R93, R160, RZ ;  /* 0x000000a05d087210 */ /* 0x000fe20007f3e0ff */
[----:B------:R-:W-:Y:S01]  /*6060*/  IMAD.IADD R5, R13, 0x1, R91 ;  /* 0x000000010d057824 */ /* 0x000fe200078e025b */
[----:B------:R-:W-:-:S03]  /*6070*/  LEA R4, P4, R90, R10, 0x1 ;  /* 0x0000000a5a047211 */ /* 0x000fc600078808ff */
[----:B------:R-:W-:Y:S01]  /*6080*/  IMAD.X R9, R95, 0x1, R161, P1 ;  /* 0x000000015f097824 */ /* 0x000fe200008e06a1 */
[----:B------:R-:W-:Y:S01]  /*6090*/  LEA.HI.X R5, R90, R11, R5, 0x1, P4 ;  /* 0x0000000b5a057211 */ /* 0x000fe200020f0c05 */
[----:B--2---:R-:W-:-:S04]  /*60a0*/  IMAD.U32 R15, R154, 0x10000, RZ ;  /* 0x000100009a0f7824 */ /* 0x004fc800078e00ff */
[----:B------:R-:W-:-:S04]  /*60b0*/  FMUL R15, R15, R156 ;  /* 0x0000009c0f0f7220 */ /* 0x000fc80000400000 */
[----:B------:R-:W-:-:S05]  /*60c0*/  FFMA R15, R24, R155, R15 ;  /* 0x0000009b180f7223 */ /* 0x000fca000000000f */
[----:B------:R-:W-:-:S05]  /*60d0*/  F2FP.BF16.F32.PACK_AB R15, RZ, R15 ;  /* 0x0000000fff0f723e */ /* 0x000fca00000010ff */
[----:B------:R0:W-:Y:S01]  /*60e0*/  @P3 STG.E.U16 desc[UR36][R8.64], R15 ;  /* 0x0000000f08003986 */ /* 0x0001e2000c101524 */
[----:B------:R-:W-:Y:S05]  /*60f0*/  @!P2 BRA `(.L_x_161) ;  /* 0x000000000004a947 */ /* 0x000fea0003800000 */
[----:B------:R1:W5:Y:S02]  /*6100*/  LDG.E.LTC128B.U16 R154, desc[UR36][R4.64+0x2] ;  /* 0x00000224049a7981 */ /* 0x000364000c1e1520 */
.L_x_161:
[----:B------:R-:W-:Y:S05]  /*6110*/  BSYNC B1 ;  /* 0x0000000000017941 */ /* 0x000fea0003800000 */
.L_x_160:
[----:B0----5:R-:W-:Y:S01]  /*6120*/  IMAD.U32 R15, R154, 0x10000, RZ ;  /* 0x000100009a0f7824 */ /* 0x021fe200078e00ff */
[----:B------:R-:W-:Y:S01]  /*6130*/  ISETP.GT.AND P1, PT, R3, 0x88, PT ;  /* 0x000000880300780c */ /* 0x000fe20003f24270 */
[----:B------:R-:W-:Y:S02]  /*6140*/  BSSY B1, `(.L_x_162) ;  /* 0x000000f000017945 */ /* 0x000fe40003800000 */
[----:B------:R-:W-:Y:S01]  /*6150*/  FMUL R24, R15, R156 ;  /* 0x0000009c0f187220 */ /* 0x000fe20000400000 */
[----:B------:R-:W-:Y:S01]  /*6160*/  IMAD.WIDE.U32 R14, R157, R14, R164 ;  /* 0x0000000e9d0e7225 */ /* 0x000fe200078e00a4 */
[----:B------:R-:W-:-:S03]  /*6170*/  ISETP.GT.AND P3, PT, R0, RZ, P1 ;  /* 0x000000ff0000720c */ /* 0x000fc60000f64270 */
[----:B------:R-:W-:Y:S01]  /*6180*/  FFMA R24, R25, R155, R24 ;  /* 0x0000009b19187223 */ /* 0x000fe20000000018 */
[----:B------:R-:W-:Y:S02]  /*6190*/  IADD3 R21, P5, R20, R14, RZ ;  /* 0x0000000e14157210 */ /* 0x000fe40007fbe0ff */
[----:B------:R-:W-:Y:S02]  /*61a0*/  IADD3 R97, R97, R15, RZ ;  /* 0x0000000f61617210 */ /* 0x000fe40007ffe0ff */
[----:B------:R-:W-:Y:S02]  /*61b0*/  F2FP.BF16.F32.PACK_AB R24, RZ, R24 ;  /* 0x00000018ff18723e */ /* 0x000fe400000010ff */
[----:B------:R-:W-:Y:S01]  /*61c0*/  IADD3 R20, P4, R6, R14, RZ ;  /* 0x0000000e06147210 */ /* 0x000fe20007f9e0ff */
[----:B------:R-:W-:Y:S01]  /*61d0*/  IMAD.X R158, R97, 0x1, R159, P5 ;  /* 0x00000001619e7824 */ /* 0x000fe200028e069f */
[C---:B------:R-:W-:Y:S01]  /*61e0*/  LEA R14, P5, R21.reuse, R10, 0x1 ;  /* 0x0000000a150e7211 */ /* 0x040fe200078a08ff */
[----:B------:R0:W-:Y:S03]  /*61f0*/  @P2 STG.E.U16 desc[UR36][R8.64+0x2], R24 ;  /* 0x0000021808002986 */ /* 0x0001e6000c101524 */
[----:B------:R-:W-:Y:S01]  /*6200*/  LEA.HI.X R15, R21, R11, R158, 0x1, P5 ;  /* 0x0000000b150f7211 */ /* 0x000fe200028f0c9e */
[----:B------:R-:W-:Y:S08]  /*6210*/  @!P3 BRA `(.L_x_163) ;  /* 0x000000000004b947 */ /* 0x000ff00003800000 */
[----:B------:R2:W5:Y:S02]  /*6220*/  LDG.E.LTC128B.U16 R154, desc[UR36][R14.64] ;  /* 0x000000240e9a7981 */ /* 0x000564000c1e1520 */
.L_x_163:
[----:B------:R-:W-:Y:S05]  /*6230*/  BSYNC B1 ;  /* 0x0000000000017941 */ /* 0x000fea0003800000 */
.L_x_162:
[----:B-----5:R-:W-:Y:S01]  /*6240*/  IMAD.U32 R3, R154, 0x10000, RZ ;  /* 0x000100009a037824 */ /* 0x020fe200078e00ff */
[----:B------:R-:W-:Y:S01]  /*6250*/  ISETP.GT.AND P2, PT, R0, 0x1, P1 ;  /* 0x000000010000780c */ /* 0x000fe20000f44270 */
[----:B------:R-:W-:Y:S01]  /*6260*/  IMAD.X R21, R7, 0x1, R97, P4 ;  /* 0x0000000107157824 */ /* 0x000fe200020e0661 */
[----:B------:R-:W-:Y:S01]  /*6270*/  IADD3 R6, P4, R8, R167, RZ ;  /* 0x000000a708067210 */ /* 0x000fe20007f9e0ff */
[----:B------:R-:W-:Y:S01]  /*6280*/  FMUL R3, R3, R156 ;  /* 0x0000009c03037220 */ /* 0x000fe20000400000 */
[----:B------:R-:W-:Y:S01]  /*6290*/  BSSY B1, `(.L_x_164) ;  /* 0x000000b000017945 */ /* 0x000fe20003800000 */
[----:B--2---:R-:W-:-:S04]  /*62a0*/  IMAD.WIDE.U32 R14, R23, R12, R20 ;  /* 0x0000000c170e7225 */ /* 0x004fc800078e0014 */
[----:B------:R-:W-:Y:S01]  /*62b0*/  FFMA R3, R26, R155, R3 ;  /* 0x0000009b1a037223 */ /* 0x000fe20000000003 */
[----:B------:R-:W-:Y:S01]  /*62c0*/  IMAD.X R7, R9, 0x1, R169, P4 ;  /* 0x0000000109077824 */ /* 0x000fe200020e06a9 */
[----:B------:R-:W-:Y:S01]  /*62d0*/  LEA R10, P5, R14, R10, 0x1 ;  /* 0x0000000a0e0a7211 */ /* 0x000fe200078a08ff */
[----:B------:R-:W-:Y:S02]  /*62e0*/  IMAD.IADD R13, R13, 0x1, R15 ;  /* 0x000000010d0d7824 */ /* 0x000fe400078e020f */
[----:B------:R-:W-:-:S03]  /*62f0*/  F2FP.BF16.F32.PACK_AB R3, RZ, R3 ;  /* 0x00000003ff03723e */ /* 0x000fc600000010ff */
[----:B------:R-:W-:Y:S02]  /*6300*/  LEA.HI.X R11, R14, R11, R13, 0x1, P5 ;  /* 0x0000000b0e0b7211 */ /* 0x000fe400028f0c0d */
[----:B------:R2:W-:Y:S01]  /*6310*/  @P3 STG.E.U16 desc[UR36][R6.64], R3 ;  /* 0x0000000306003986 */ /* 0x0005e2000c101524 */
[----:B------:R-:W-:Y:S05]  /*6320*/  @!P2 BRA `(.L_x_165) ;  /* 0x000000000004a947 */ /* 0x000fea0003800000 */
[----:B------:R0:W5:Y:S02]  /*6330*/  LDG.E.LTC128B.U16 R154, desc[UR36][R10.64+0x2] ;  /* 0x000002240a9a7981 */ /* 0x000164000c1e1520 */
.L_x_165:
[----:B------:R-:W-:Y:S05]  /*6340*/  BSYNC B1 ;  /* 0x0000000000017941 */ /* 0x000fea0003800000 */
.L_x_164:
[----:B--2--5:R-:W-:Y:S01]  /*6350*/  IMAD.U32 R3, R154, 0x10000, RZ ;  /* 0x000100009a037824 */ /* 0x024fe200078e00ff */
[----:B------:R-:W-:Y:S01]  /*6360*/  ISETP.GT.AND P3, PT, R0, 0x8, P0 ;  /* 0x000000080000780c */ /* 0x000fe20000764270 */
[----:B------:R-:W-:Y:S02]  /*6370*/  BSSY B1, `(.L_x_166) ;  /* 0x0000007000017945 */ /* 0x000fe40003800000 */
[----:B------:R-:W-:-:S04]  /*6380*/  FMUL R12, R3, R156 ;  /* 0x0000009c030c7220 */ /* 0x000fc80000400000 */
[----:B------:R-:W-:-:S05]  /*6390*/  FFMA R12, R27, R155, R12 ;  /* 0x0000009b1b0c7223 */ /* 0x000fca000000000c */
[----:B------:R-:W-:-:S05]  /*63a0*/  F2FP.BF16.F32.PACK_AB R12, RZ, R12 ;  /* 0x0000000cff0c723e */ /* 0x000fca00000010ff */
[----:B------:R2:W-:Y:S01]  /*63b0*/  @P2 STG.E.U16 desc[UR36][R6.64+0x2], R12 ;  /* 0x0000020c06002986 */ /* 0x0005e2000c101524 */
[----:B------:R-:W-:Y:S05]  /*63c0*/  @!P3 BRA `(.L_x_167) ;  /* 0x000000000004b947 */ /* 0x000fea0003800000 */
[----:B------:R0:W5:Y:S02]  /*63d0*/  LDG.E.LTC128B.U16 R154, desc[UR36][R4.64+0x10] ;  /* 0x00001024049a7981 */ /* 0x000164000c1e1520 */
.L_x_167:
[----:B------:R-:W-:Y:S05]  /*63e0*/  BSYNC B1 ;  /* 0x0000000000017941 */ /* 0x000fea0003800000 */
.L_x_166:
[----:B-----5:R-:W-:Y:S01]  /*63f0*/  IMAD.U32 R3, R154, 0x10000, RZ ;  /* 0x000100009a037824 */ /* 0x020fe200078e00ff */
[----:B------:R-:W-:Y:S01]  /*6400*/  ISETP.GT.AND P2, PT, R0, 0x9, P0 ;  /* 0x000000090000780c */ /* 0x000fe20000744270 */
[----:B--2---:R-:W-:Y:S01]  /*6410*/  IMAD.MOV.U32 R6, RZ, RZ, R8 ;  /* 0x000000ffff067224 */ /* 0x004fe200078e0008 */
[----:B------:R-:W-:Y:S01]  /*6420*/  BSSY B1, `(.L_x_168) ;  /* 0x0000008000017945 */ /* 0x000fe20003800000 */
[----:B------:R-:W-:Y:S01]  /*6430*/  FMUL R3, R3, R156 ;  /* 0x0000009c03037220 */ /* 0x000fe20000400000 */
[----:B------:R-:W-:-:S03]  /*6440*/  IMAD.MOV.U32 R7, RZ, RZ, R9 ;  /* 0x000000ffff077224 */ /* 0x000fc600078e0009 */
[----:B------:R-:W-:-:S05]  /*6450*/  FFMA R3, R28, R155, R3 ;  /* 0x0000009b1c037223 */ /* 0x000fca0000000003 */
[----:B------:R-:W-:-:S05]  /*6460*/  F2FP.BF16.F32.PACK_AB R3, RZ, R3 ;  /* 0x00000003ff03723e */ /* 0x000fca00000010ff */
[----:B------:R2:W-:Y:S01]  /*6470*/  @P3 STG.E.U16 desc[UR36][R6.64+0x10], R3 ;  /* 0x0000100306003986 */ /* 0x0005e2000c101524 */
[----:B------:R-:W-:Y:S05]  /*6480*/  @!P2 BRA `(.L_x_169) ;  /* 0x000000000004a947 */ /* 0x000fea0003800000 */
[----:B------:R0:W5:Y:S02]  /*6490*/  LDG.E.LTC128B.U16 R154, desc[UR36][R4.64+0x12] ;  /* 0x00001224049a7981 */ /* 0x000164000c1e1520 */
.L_x_169:
[----:B------:R-:W-:Y:S05]  /*64a0*/  BSYNC B1 ;  /* 0x0000000000017941 */ /* 0x000fea0003800000 */
.L_x_168:
[----:B--2--5:R-:W-:Y:S01]  /*64b0*/  SHF.L.U32 R3, R154, 0x10, RZ ;  /* 0x000000109a037819 */ /* 0x024fe200000006ff */
[----:B------:R-:W-:Y:S01]  /*64c0*/  BSSY B1, `(.L_x_170) ;  /* 0x0000008000017945 */ /* 0x000fe20003800000 */
[----:B------:R-:W-:-:S03]  /*64d0*/  ISETP.GT.AND P4, PT, R0, 0x8, P1 ;  /* 0x000000080000780c */ /* 0x000fc60000f84270 */
[----:B------:R-:W-:-:S04]  /*64e0*/  FMUL R12, R3, R156 ;  /* 0x0000009c030c7220 */ /* 0x000fc80000400000 */
[----:B------:R-:W-:-:S05]  /*64f0*/  FFMA R12, R29, R155, R12 ;  /* 0x0000009b1d0c7223 */ /* 0x000fca000000000c */
[----:B------:R-:W-:-:S05]  /*6500*/  F2FP.BF16.F32.PACK_AB R12, RZ, R12 ;  /* 0x0000000cff0c723e */ /* 0x000fca00000010ff */
[----:B------:R2:W-:Y:S01]  /*6510*/  @P2 STG.E.U16 desc[UR36][R6.64+0x12], R12 ;  /* 0x0000120c06002986 */ /* 0x0005e2000c101524 */
[----:B------:R-:W-:Y:S05]  /*6520*/  @!P4 BRA `(.L_x_171) ;  /* 0x000000000004c947 */ /* 0x000fea0003800000 */
[----:B------:R0:W5:Y:S02]  /*6530*/  LDG.E.LTC128B.U16 R154, desc[UR36][R10.64+0x10] ;  /* 0x000010240a9a7981 */ /* 0x000164000c1e1520 */
.L_x_171:
[----:B------:R-:W-:Y:S05]  /*6540*/  BSYNC B1 ;  /* 0x0000000000017941 */ /* 0x000fea0003800000 */
.L_x_170:
[----:B-----5:R-:W-:Y:S01]  /*6550*/  IMAD.U32 R3, R154, 0x10000, RZ ;  /* 0x000100009a037824 */ /* 0x020fe200078e00ff */
[----:B0-----:R-:W-:Y:S01]  /*6560*/  IADD3 R8, P3, R167, R8, RZ ;  /* 0x00000008a7087210 */ /* 0x001fe20007f7e0ff */
[----:B------:R-:W-:Y:S01]  /*6570*/  BSSY B1, `(.L_x_172) ;  /* 0x0000009000017945 */ /* 0x000fe20003800000 */
[----:B------:R-:W-:Y:S01]  /*6580*/  ISETP.GT.AND P2, PT, R0, 0x9, P1 ;  /* 0x000000090000780c */ /* 0x000fe20000f44270 */
[----:B------:R-:W-:Y:S02]  /*6590*/  FMUL R3, R3, R156 ;  /* 0x0000009c03037220 */ /* 0x000fe40000400000 */
[----:B------:R-:W-:Y:S02]  /*65a0*/  IMAD.X R9, R169, 0x1, R9, P3 ;  /* 0x00000001a9097824 */ /* 0x000fe400018e0609 */
[----:B------:R-:W-:-:S05]  /*65b0*/  FFMA R3, R30, R155, R3 ;  /* 0x0000009b1e037223 */ /* 0x000fca0000000003 */
[----:B------:R-:W-:-:S05]  /*65c0*/  F2FP.BF16.F32.PACK_AB R3, RZ, R3 ;  /* 0x00000003ff03723e */ /* 0x000fca00000010ff */
[----:B------:R0:W-:Y:S01]  /*65d0*/  @P4 STG.E.U16 desc[UR36][R8.64+0x10], R3 ;  /* 0x0000100308004986 */ /* 0x0001e2000c101524 */
[----:B------:R-:W-:Y:S05]  /*65e0*/  @!P2 BRA `(.L_x_173) ;  /* 0x000000000004a947 */ /* 0x000fea0003800000 */
[----:B------:R0:W5:Y:S02]  /*65f0*/  LDG.E.LTC128B.U16 R154, desc[UR36][R10.64+0x12] ;  /* 0x000012240a9a7981 */ /* 0x000164000c1e1520 */
.L_x_173:
[----:B------:R-:W-:Y:S05]  /*6600*/  BSYNC B1 ;  /* 0x0000000000017941 */ /* 0x000fea0003800000 */
.L_x_172:
[----:B0----5:R-:W-:Y:S01]  /*6610*/  IMAD.U32 R3, R154, 0x10000, RZ ;  /* 0x000100009a037824 */ /* 0x021fe200078e00ff */
[----:B------:R-:W-:Y:S01]  /*6620*/  ISETP.GT.AND P3, PT, R0, 0x10, P0 ;  /* 0x000000100000780c */ /* 0x000fe20000764270 */
[----:B------:R-:W-:Y:S02]  /*6630*/  BSSY B1, `(.L_x_174) ;  /* 0x0000009000017945 */ /* 0x000fe40003800000 */
[----:B------:R-:W-:-:S04]  /*6640*/  FMUL R8, R3, R156 ;  /* 0x0000009c03087220 */ /* 0x000fc80000400000 */
[----:B------:R-:W-:Y:S01]  /*6650*/  FFMA R31, R31, R155, R8 ;  /* 0x0000009b1f1f7223 */ /* 0x000fe20000000008 */
[----:B------:R-:W-:-:S04]  /*6660*/  IADD3 R8, P4, P5, R167, R160, R93 ;  /* 0x000000a0a7087210 */ /* 0x000fc80007d9e05d */
[----:B------:R-:W-:Y:S02]  /*6670*/  F2FP.BF16.F32.PACK_AB R31, RZ, R31 ;  /* 0x0000001fff1f723e */ /* 0x000fe400000010ff */
[----:B------:R-:W-:-:S05]  /*6680*/  IADD3.X R9, R169, R161, R95, P4, P5 ;  /* 0x000000a1a9097210 */ /* 0x000fca00027ea45f */
[----:B------:R0:W-:Y:S01]  /*6690*/  @P2 STG.E.U16 desc[UR36][R8.64+0x12], R31 ;  /* 0x0000121f08002986 */ /* 0x0001e2000c101524 */
[----:B------:R-:W-:Y:S05]  /*66a0*/  @!P3 BRA `(.L_x_175) ;  /* 0x000000000004b947 */ /* 0x000fea0003800000 */
[----:B------:R0:W5:Y:S02]  /*66b0*/  LDG.E.LTC128B.U16 R154, desc[UR36][R4.64+0x20] ;  /* 0x00002024049a7981 */ /* 0x000164000c1e1520 */
.L_x_175:
[----:B------:R-:W-:Y:S05]  /*66c0*/  BSYNC B1 ;  /* 0x0000000000017941 */ /* 0x000fea0003800000 */
.L_x_174:
[----:B-----5:R-:W-:Y:S01]  /*66d0*/  IMAD.U32 R3, R154, 0x10000, RZ ;  /* 0x000100009a037824 */ /* 0x020fe200078e00ff */
        /* <DEDUP_REMOVED lines=8> */
.L_x_177:
[----:B------:R-:W-:Y:S05]  /*6760*/  BSYNC B1 ;  /* 0x0000000000017941 */ /* 0x000fea0003800000 */
.L_x_176:
[----:B0----5:R-:W-:Y:S01]  /*6770*/  IMAD.U32 R3, R154, 0x10000, RZ ;  /* 0x000100009a037824 */ /* 0x021fe200078e00ff */
[----:B------:R-:W-:Y:S01]  /*6780*/  ISETP.GT.AND P3, PT, R0, 0x10, P1 ;  /* 0x000000100000780c */ /* 0x000fe20000f64270 */
[----:B------:R-:W-:Y:S02]  /*6790*/  BSSY B1, `(.L_x_178) ;  /* 0x0000007000017945 */ /* 0x000fe40003800000 */
[----:B--2---:R-:W-:-:S04]  /*67a0*/  FMUL R12, R3, R156 ;  /* 0x0000009c030c7220 */ /* 0x004fc80000400000 */
[----:B------:R-:W-:-:S05]  /*67b0*/  FFMA R12, R33, R155, R12 ;  /* 0x0000009b210c7223 */ /* 0x000fca000000000c */
[----:B------:R-:W-:-:S05]  /*67c0*/  F2FP.BF16.F32.PACK_AB R12, RZ, R12 ;  /* 0x0000000cff0c723e */ /* 0x000fca00000010ff */
[----:B------:R0:W-:Y:S01]  /*67d0*/  @P2 STG.E.U16 desc[UR36][R6.64+0x22], R12 ;  /* 0x0000220c06002986 */ /* 0x0001e2000c101524 */
[----:B------:R-:W-:Y:S05]  /*67e0*/  @!P3 BRA `(.L_x_179) ;  /* 0x000000000004b947 */ /* 0x000fea0003800000 */
[----:B------:R2:W5:Y:S02]  /*67f0*/  LDG.E.LTC128B.U16 R154, desc[UR36][R10.64+0x20] ;  /* 0x000020240a9a7981 */ /* 0x000564000c1e1520 */
.L_x_179:
[----:B------:R-:W-:Y:S05]  /*6800*/  BSYNC B1 ;  /* 0x0000000000017941 */ /* 0x000fea0003800000 */
.L_x_178:
        /* <DEDUP_REMOVED lines=9> */
.L_x_181:
[----:B------:R-:W-:Y:S05]  /*68a0*/  BSYNC B1 ;  /* 0x0000000000017941 */ /* 0x000fea0003800000 */
.L_x_180:
[----:B0----5:R-:W-:Y:S01]  /*68b0*/  IMAD.U32 R3, R154, 0x10000, RZ ;  /* 0x000100009a037824 */ /* 0x021fe200078e00ff */
        /* <DEDUP_REMOVED lines=8> */
.L_x_183:
[----:B------:R-:W-:Y:S05]  /*6940*/  BSYNC B1 ;  /* 0x0000000000017941 */ /* 0x000fea0003800000 */
.L_x_182:
        /* <DEDUP_REMOVED lines=9> */
.L_x_185:
[----:B------:R-:W-:Y:S05]  /*69e0*/  BSYNC B1 ;  /* 0x0000000000017941 */ /* 0x000fea0003800000 */
.L_x_184:
        /* <DEDUP_REMOVED lines=9> */
.L_x_187:
[----:B------:R-:W-:Y:S05]  /*6a80*/  BSYNC B1 ;  /* 0x0000000000017941 */ /* 0x000fea0003800000 */
.L_x_186:
[----:B-----5:R-:W-:Y:S01]  /*6a90*/  SHF.L.U32 R3, R154, 0x10, RZ ;  /* 0x000000109a037819 */ /* 0x020fe200000006ff */
        /* <DEDUP_REMOVED lines=8> */
.L_x_189:
[----:B------:R-:W-:Y:S05]  /*6b20*/  BSYNC B1 ;  /* 0x0000000000017941 */ /* 0x000fea0003800000 */
.L_x_188:
        /* <DEDUP_REMOVED lines=9> */
.L_x_191:
[----:B------:R-:W-:Y:S05]  /*6bc0*/  BSYNC B1 ;  /* 0x0000000000017941 */ /* 0x000fea0003800000 */
.L_x_190:
        /* <DEDUP_REMOVED lines=9> */
.L_x_193:
[----:B------:R-:W-:Y:S05]  /*6c60*/  BSYNC B1 ;  /* 0x0000000000017941 */ /* 0x000fea0003800000 */
.L_x_192:
        /* <DEDUP_REMOVED lines=9> */
.L_x_195:
[----:B------:R-:W-:Y:S05]  /*6d00*/  BSYNC B1 ;  /* 0x0000000000017941 */ /* 0x000fea0003800000 */
.L_x_194:
        /* <DEDUP_REMOVED lines=9> */
.L_x_197:
[----:B------:R-:W-:Y:S05]  /*6da0*/  BSYNC B1 ;  /* 0x0000000000017941 */ /* 0x000fea0003800000 */
.L_x_196:
        /* <DEDUP_REMOVED lines=9> */
.L_x_199:
[----:B------:R-:W-:Y:S05]  /*6e40*/  BSYNC B1 ;  /* 0x0000000000017941 */ /* 0x000fea0003800000 */
.L_x_198:
        /* <DEDUP_REMOVED lines=9> */
.L_x_201:
[----:B------:R-:W-:Y:S05]  /*6ee0*/  BSYNC B1 ;  /* 0x0000000000017941 */ /* 0x000fea0003800000 */
.L_x_200:
        /* <DEDUP_REMOVED lines=9> */
.L_x_203:
[----:B------:R-:W-:Y:S05]  /*6f80*/  BSYNC B1 ;  /* 0x0000000000017941 */ /* 0x000fea0003800000 */
.L_x_202:
        /* <DEDUP_REMOVED lines=9> */
.L_x_205:
[----:B------:R-:W-:Y:S05]  /*7020*/  BSYNC B1 ;  /* 0x0000000000017941 */ /* 0x000fea0003800000 */
.L_x_204:
        /* <DEDUP_REMOVED lines=9> */
.L_x_207:
[----:B------:R-:W-:Y:S05]  /*70c0*/  BSYNC B1 ;  /* 0x0000000000017941 */ /* 0x000fea0003800000 */
.L_x_206:
        /* <DEDUP_REMOVED lines=9> */
.L_x_209:
[----:B------:R-:W-:Y:S05]  /*7160*/  BSYNC B1 ;  /* 0x0000000000017941 */ /* 0x000fea0003800000 */
.L_x_208:
        /* <DEDUP_REMOVED lines=9> */
.L_x_211:
[----:B------:R-:W-:Y:S05]  /*7200*/  BSYNC B1 ;  /* 0x0000000000017941 */ /* 0x000fea0003800000 */
.L_x_210:
        /* <DEDUP_REMOVED lines=9> */
.L_x_213:
[----:B------:R-:W-:Y:S05]  /*72a0*/  BSYNC B1 ;  /* 0x0000000000017941 */ /* 0x000fea0003800000 */
.L_x_212:
        /* <DEDUP_REMOVED lines=9> */
.L_x_215:
[----:B------:R-:W-:Y:S05]  /*7340*/  BSYNC B1 ;  /* 0x0000000000017941 */ /* 0x000fea0003800000 */
.L_x_214:
        /* <DEDUP_REMOVED lines=9> */
.L_x_217:
[----:B------:R-:W-:Y:S05]  /*73e0*/  BSYNC B1 ;  /* 0x0000000000017941 */ /* 0x000fea0003800000 */
.L_x_216:
        /* <DEDUP_REMOVED lines=9> */
.L_x_219:
[----:B------:R-:W-:Y:S05]  /*7480*/  BSYNC B1 ;  /* 0x0000000000017941 */ /* 0x000fea0003800000 */
.L_x_218:
        /* <DEDUP_REMOVED lines=9> */
.L_x_221:
[----:B------:R-:W-:Y:S05]  /*7520*/  BSYNC B1 ;  /* 0x0000000000017941 */ /* 0x000fea0003800000 */
.L_x_220:
        /* <DEDUP_REMOVED lines=9> */
.L_x_223:
[----:B------:R-:W-:Y:S05]  /*75c0*/  BSYNC B1 ;  /* 0x0000000000017941 */ /* 0x000fea0003800000 */
.L_x_222:
        /* <DEDUP_REMOVED lines=9> */
.L_x_225:
[----:B------:R-:W-:Y:S05]  /*7660*/  BSYNC B1 ;  /* 0x0000000000017941 */ /* 0x000fea0003800000 */
.L_x_224:
        /* <DEDUP_REMOVED lines=9> */
.L_x_227:
[----:B------:R-:W-:Y:S05]  /*7700*/  BSYNC B1 ;  /* 0x0000000000017941 */ /* 0x000fea0003800000 */
.L_x_226:
        /* <DEDUP_REMOVED lines=9> */
.L_x_229:
[----:B------:R-:W-:Y:S05]  /*77a0*/  BSYNC B1 ;  /* 0x0000000000017941 */ /* 0x000fea0003800000 */
.L_x_228:
        /* <DEDUP_REMOVED lines=9> */
.L_x_231:
[----:B------:R-:W-:Y:S05]  /*7840*/  BSYNC B1 ;  /* 0x0000000000017941 */ /* 0x000fea0003800000 */
.L_x_230:
        /* <DEDUP_REMOVED lines=9> */
.L_x_233:
[----:B------:R-:W-:Y:S05]  /*78e0*/  BSYNC B1 ;  /* 0x0000000000017941 */ /* 0x000fea0003800000 */
.L_x_232:
        /* <DEDUP_REMOVED lines=9> */
.L_x_235:
[----:B------:R-:W-:Y:S05]  /*7980*/  BSYNC B1 ;  /* 0x0000000000017941 */ /* 0x000fea0003800000 */
.L_x_234:
        /* <DEDUP_REMOVED lines=9> */
.L_x_237:
[----:B------:R-:W-:Y:S05]  /*7a20*/  BSYNC B1 ;  /* 0x0000000000017941 */ /* 0x000fea0003800000 */
.L_x_236:
        /* <DEDUP_REMOVED lines=9> */
.L_x_239:
[----:B------:R-:W-:Y:S05]  /*7ac0*/  BSYNC B1 ;  /* 0x0000000000017941 */ /* 0x000fea0003800000 */
.L_x_238:
        /* <DEDUP_REMOVED lines=9> */
.L_x_241:
[----:B------:R-:W-:Y:S05]  /*7b60*/  BSYNC B1 ;  /* 0x0000000000017941 */ /* 0x000fea0003800000 */
.L_x_240:
        /* <DEDUP_REMOVED lines=9> */
.L_x_243:
[----:B------:R-:W-:Y:S05]  /*7c00*/  BSYNC B1 ;  /* 0x0000000000017941 */ /* 0x000fea0003800000 */
.L_x_242:
        /* <DEDUP_REMOVED lines=9> */
.L_x_245:
[----:B------:R-:W-:Y:S05]  /*7ca0*/  BSYNC B1 ;  /* 0x0000000000017941 */ /* 0x000fea0003800000 */
.L_x_244:
        /* <DEDUP_REMOVED lines=9> */
.L_x_247:
[----:B------:R-:W-:Y:S05]  /*7d40*/  BSYNC B1 ;  /* 0x0000000000017941 */ /* 0x000fea0003800000 */
.L_x_246:
        /* <DEDUP_REMOVED lines=9> */
.L_x_249:
[----:B------:R-:W-:Y:S05]  /*7de0*/  BSYNC B1 ;  /* 0x0000000000017941 */ /* 0x000fea0003800000 */
.L_x_248:
        /* <DEDUP_REMOVED lines=9> */
.L_x_251:
[----:B------:R-:W-:Y:S05]  /*7e80*/  BSYNC B1 ;  /* 0x0000000000017941 */ /* 0x000fea0003800000 */
.L_x_250:
        /* <DEDUP_REMOVED lines=9> */
.L_x_253:
[----:B------:R-:W-:Y:S05]  /*7f20*/  BSYNC B1 ;  /* 0x0000000000017941 */ /* 0x000fea0003800000 */
.L_x_252:
        /* <DEDUP_REMOVED lines=9> */
.L_x_255:
[----:B------:R-:W-:Y:S05]  /*7fc0*/  BSYNC B1 ;  /* 0x0000000000017941 */ /* 0x000fea0003800000 */
.L_x_254:
        /* <DEDUP_REMOVED lines=9> */
.L_x_257:
[----:B------:R-:W-:Y:S05]  /*8060*/  BSYNC B1 ;  /* 0x0000000000017941 */ /* 0x000fea0003800000 */
.L_x_256:
        /* <DEDUP_REMOVED lines=9> */
.L_x_259:
[----:B------:R-:W-:Y:S05]  /*8100*/  BSYNC B1 ;  /* 0x0000000000017941 */ /* 0x000fea0003800000 */
.L_x_258:
        /* <DEDUP_REMOVED lines=9> */
.L_x_261:
[----:B------:R-:W-:Y:S05]  /*81a0*/  BSYNC B1 ;  /* 0x0000000000017941 */ /* 0x000fea0003800000 */
.L_x_260:
        /* <DEDUP_REMOVED lines=9> */
.L_x_263:
[----:B------:R-:W-:Y:S05]  /*8240*/  BSYNC B1 ;  /* 0x0000000000017941 */ /* 0x000fea0003800000 */
.L_x_262:
        /* <DEDUP_REMOVED lines=9> */
.L_x_265:
[----:B------:R-:W-:Y:S05]  /*82e0*/  BSYNC B1 ;  /* 0x0000000000017941 */ /* 0x000fea0003800000 */
.L_x_264:
        /* <DEDUP_REMOVED lines=9> */
.L_x_267:
[----:B------:R-:W-:Y:S05]  /*8380*/  BSYNC B1 ;  /* 0x0000000000017941 */ /* 0x000fea0003800000 */
.L_x_266:
        /* <DEDUP_REMOVED lines=9> */
.L_x_269:
[----:B------:R-:W-:Y:S05]  /*8420*/  BSYNC B1 ;  /* 0x0000000000017941 */ /* 0x000fea0003800000 */
.L_x_268:
        /* <DEDUP_REMOVED lines=9> */
.L_x_271:
[----:B------:R-:W-:Y:S05]  /*84c0*/  BSYNC B1 ;  /* 0x0000000000017941 */ /* 0x000fea0003800000 */
.L_x_270:
        /* <DEDUP_REMOVED lines=9> */
.L_x_273:
[----:B------:R-:W-:Y:S05]  /*8560*/  BSYNC B1 ;  /* 0x0000000000017941 */ /* 0x000fea0003800000 */
.L_x_272:
        /* <DEDUP_REMOVED lines=9> */
.L_x_275:
[----:B------:R-:W-:Y:S05]  /*8600*/  BSYNC B1 ;  /* 0x0000000000017941 */ /* 0x000fea0003800000 */
.L_x_274:
        /* <DEDUP_REMOVED lines=9> */
.L_x_277:
[----:B------:R-:W-:Y:S05]  /*86a0*/  BSYNC B1 ;  /* 0x0000000000017941 */ /* 0x000fea0003800000 */
.L_x_276:
        /* <DEDUP_REMOVED lines=9> */
.L_x_279:
[----:B------:R-:W-:Y:S05]  /*8740*/  BSYNC B1 ;  /* 0x0000000000017941 */ /* 0x000fea0003800000 */
.L_x_278:
        /* <DEDUP_REMOVED lines=9> */
.L_x_281:
[----:B------:R-:W-:Y:S05]  /*87e0*/  BSYNC B1 ;  /* 0x0000000000017941 */ /* 0x000fea0003800000 */
.L_x_280:
[----:B0----5:R-:W-:Y:S01]  /*87f0*/  IMAD.U32 R3, R154, 0x10000, RZ ;  /* 0x000100009a037824 */ /* 0x021fe200078e00ff */
[----:B------:R-:W-:Y:S01]  /*8800*/  ISETP.GT.AND P2, PT, R0, 0x78, P1 ;  /* 0x000000780000780c */ /* 0x000fe20000f44270 */
[----:B------:R-:W-:Y:S02]  /*8810*/  BSSY B1, `(.L_x_282) ;  /* 0x0000007000017945 */ /* 0x000fe40003800000 */
[----:B-1----:R-:W-:-:S04]  /*8820*/  FMUL R4, R3, R156 ;  /* 0x0000009c03047220 */ /* 0x002fc80000400000 */
[----:B------:R-:W-:-:S05]  /*8830*/  FFMA R4, R85, R155, R4 ;  /* 0x0000009b55047223 */ /* 0x000fca0000000004 */
[----:B------:R-:W-:-:S05]  /*8840*/  F2FP.BF16.F32.PACK_AB R4, RZ, R4 ;  /* 0x00000004ff04723e */ /* 0x000fca00000010ff */
[----:B------:R0:W-:Y:S01]  /*8850*/  @P0 STG.E.U16 desc[UR36][R6.64+0xf2], R4 ;  /* 0x0000f20406000986 */ /* 0x0001e2000c101524 */
[----:B------:R-:W-:Y:S05]  /*8860*/  @!P2 BRA `(.L_x_283) ;  /* 0x000000000004a947 */ /* 0x000fea0003800000 */
[----:B------:R1:W5:Y:S02]  /*8870*/  LDG.E.LTC128B.U16 R154, desc[UR36][R10.64+0xf0] ;  /* 0x0000f0240a9a7981 */ /* 0x000364000c1e1520 */
.L_x_283:
[----:B------:R-:W-:Y:S05]  /*8880*/  BSYNC B1 ;  /* 0x0000000000017941 */ /* 0x000fea0003800000 */
.L_x_282:
[----:B-----5:R-:W-:Y:S01]  /*8890*/  IMAD.U32 R3, R154, 0x10000, RZ ;  /* 0x000100009a037824 */ /* 0x020fe200078e00ff */
[----:B------:R-:W-:Y:S01]  /*88a0*/  @P2 MOV R5, R9 ;  /* 0x0000000900052202 */ /* 0x000fe20000000f00 */
[----:B0-----:R-:W-:Y:S01]  /*88b0*/  @P2 IMAD.MOV.U32 R4, RZ, RZ, R8 ;  /* 0x000000ffff042224 */ /* 0x001fe200078e0008 */
[----:B------:R-:W-:Y:S01]  /*88c0*/  ISETP.GT.AND P1, PT, R0, 0x79, P1 ;  /* 0x000000790000780c */ /* 0x000fe20000f24270 */
[----:B------:R-:W-:Y:S01]  /*88d0*/  FMUL R3, R3, R156 ;  /* 0x0000009c03037220 */ /* 0x000fe20000400000 */
[----:B------:R-:W-:Y:S03]  /*88e0*/  BSSY B1, `(.L_x_284) ;  /* 0x0000006000017945 */ /* 0x000fe60003800000 */
[----:B------:R-:W-:-:S05]  /*88f0*/  FFMA R3, R86, R155, R3 ;  /* 0x0000009b56037223 */ /* 0x000fca0000000003 */
[----:B------:R-:W-:-:S05]  /*8900*/  F2FP.BF16.F32.PACK_AB R3, RZ, R3 ;  /* 0x00000003ff03723e */ /* 0x000fca00000010ff */
[----:B------:R0:W-:Y:S01]  /*8910*/  @P2 STG.E.U16 desc[UR36][R4.64+0xf0], R3 ;  /* 0x0000f00304002986 */ /* 0x0001e2000c101524 */
[----:B------:R-:W-:Y:S05]  /*8920*/  @!P1 BRA `(.L_x_285) ;  /* 0x0000000000049947 */ /* 0x000fea0003800000 */
[----:B------:R0:W5:Y:S02]  /*8930*/  LDG.E.LTC128B.U16 R154, desc[UR36][R10.64+0xf2] ;  /* 0x0000f2240a9a7981 */ /* 0x000164000c1e1520 */
.L_x_285:
[----:B------:R-:W-:Y:S05]  /*8940*/  BSYNC B1 ;  /* 0x0000000000017941 */ /* 0x000fea0003800000 */
.L_x_284:
[----:B------:R-:W-:Y:S05]  /*8950*/  @!P1 BRA `(.L_x_286) ;  /* 0x00000024004c9947 */ /* 0x000fea0003800000 */
[----:B0----5:R-:W-:-:S04]  /*8960*/  IMAD.U32 R3, R154, 0x10000, RZ ;  /* 0x000100009a037824 */ /* 0x021fc800078e00ff */
[----:B------:R-:W-:-:S04]  /*8970*/  FMUL R0, R3, R156 ;  /* 0x0000009c03007220 */ /* 0x000fc80000400000 */
[----:B------:R-:W-:-:S05]  /*8980*/  FFMA R0, R87, R155, R0 ;  /* 0x0000009b57007223 */ /* 0x000fca0000000000 */
[----:B------:R-:W-:-:S05]  /*8990*/  F2FP.BF16.F32.PACK_AB R0, RZ, R0 ;  /* 0x00000000ff00723e */ /* 0x000fca00000010ff */
[----:B------:R0:W-:Y:S01]  /*89a0*/  STG.E.U16 desc[UR36][R8.64+0xf2], R0 ;  /* 0x0000f20008007986 */ /* 0x0001e2000c101524 */
[----:B------:R-:W-:Y:S05]  /*89b0*/  BRA `(.L_x_286) ;  /* 0x0000002400347947 */ /* 0x000fea0003800000 */
.L_x_35:
[----:B------:R-:W-:Y:S01]  /*89c0*/  ULDC.64 UR4, c[0x0][0x5c0] ;  /* 0x0001700000047ab9 */ /* 0x000fe20000000a00 */
[-C--:B------:R-:W-:Y:S01]  /*89d0*/  FMUL R88, R88, R155.reuse ;  /* 0x0000009b58587220 */ /* 0x080fe20000400000 */
[----:B------:R-:W-:Y:S01]  /*89e0*/  LEA R6, P0, R168, UR4, 0x1 ;  /* 0x00000004a8067c11 */ /* 0x000fe2000f8008ff */
[----:B------:R-:W-:Y:S01]  /*89f0*/  IMAD.SHL.U32 R11, R4, 0x10, RZ ;  /* 0x00000010040b7824 */ /* 0x000fe200078e00ff */
[----:B------:R-:W-:Y:S01]  /*8a00*/  ISETP.GT.AND P2, PT, R0, 0x1, P3 ;  /* 0x000000010000780c */ /* 0x000fe20001f44270 */
[-C--:B------:R-:W-:Y:S01]  /*8a10*/  FMUL R89, R89, R155.reuse ;  /* 0x0000009b59597220 */ /* 0x080fe20000400000 */
[----:B------:R-:W-:Y:S01]  /*8a20*/  LEA.HI.X R7, R168, UR5, R167, 0x1, P0 ;  /* 0x00000005a8077c11 */ /* 0x000fe200080f0ca7 */
[-C--:B------:R-:W-:Y:S01]  /*8a30*/  FMUL R90, R90, R155.reuse ;  /* 0x0000009b5a5a7220 */ /* 0x080fe20000400000 */
[----:B------:R-:W-:Y:S01]  /*8a40*/  ISETP.GT.AND P0, PT, R3, 0x8, PT ;  /* 0x000000080300780c */ /* 0x000fe20003f04270 */
[-C--:B------:R-:W-:Y:S01]  /*8a50*/  FMUL R91, R91, R155.reuse ;  /* 0x0000009b5b5b7220 */ /* 0x080fe20000400000 */
[----:B------:R-:W-:Y:S01]  /*8a60*/  F2FP.BF16.F32.PACK_AB R88, RZ, R88 ;  /* 0x00000058ff58723e */ /* 0x000fe200000010ff */
[-C--:B------:R-:W-:Y:S01]  /*8a70*/  FMUL R92, R92, R155.reuse ;  /* 0x0000009b5c5c7220 */ /* 0x080fe20000400000 */
[----:B------:R-:W-:Y:S01]  /*8a80*/  ISETP.GT.AND P4, PT, R0, RZ, P0 ;  /* 0x000000ff0000720c */ /* 0x000fe20000784270 */
[-C--:B------:R-:W-:Y:S01]  /*8a90*/  FMUL R93, R93, R155.reuse ;  /* 0x0000009b5d5d7220 */ /* 0x080fe20000400000 */
[----:B------:R-:W-:Y:S01]  /*8aa0*/  SHF.L.U64.HI R9, R4, 0x4, R5 ;  /* 0x0000000404097819 */ /* 0x000fe20000010205 */
[----:B------:R-:W-:Y:S01]  /*8ab0*/  @P1 STG.E.U16 desc[UR36][R6.64], R88 ;  /* 0x0000005806001986 */ /* 0x000fe2000c101524 */
[----:B------:R-:W-:Y:S01]  /*8ac0*/  IADD3 R12, P5, R11, R6, RZ ;  /* 0x000000060b0c7210 */ /* 0x000fe20007fbe0ff */
[-C--:B------:R-:W-:Y:S01]  /*8ad0*/  FMUL R94, R94, R155.reuse ;  /* 0x0000009b5e5e7220 */ /* 0x080fe20000400000 */
[----:B------:R-:W-:Y:S01]  /*8ae0*/  ISETP.GT.AND P1, PT, R0, 0x1, P0 ;  /* 0x000000010000780c */ /* 0x000fe20000724270 */
[----:B------:R-:W-:Y:S01]  /*8af0*/  FMUL R95, R95, R155 ;  /* 0x0000009b5f5f7220 */ /* 0x000fe20000400000 */
[----:B------:R-:W-:Y:S01]  /*8b00*/  F2FP.BF16.F32.PACK_AB R89, RZ, R89 ;  /* 0x00000059ff59723e */ /* 0x000fe200000010ff */
[----:B------:R-:W-:Y:S01]  /*8b10*/  IMAD.X R13, R9, 0x1, R7, P5 ;  /* 0x00000001090d7824 */ /* 0x000fe200028e0607 */
[----:B------:R-:W-:Y:S01]  /*8b20*/  F2FP.BF16.F32.PACK_AB R90, RZ, R90 ;  /* 0x0000005aff5a723e */ /* 0x000fe200000010ff */
[----:B------:R-:W-:Y:S01]  /*8b30*/  FMUL R96, R96, R155 ;  /* 0x0000009b60607220 */ /* 0x000fe20000400000 */
[----:B------:R-:W-:Y:S01]  /*8b40*/  F2FP.BF16.F32.PACK_AB R91, RZ, R91 ;  /* 0x0000005bff5b723e */ /* 0x000fe200000010ff */
[----:B------:R-:W-:Y:S01]  /*8b50*/  @P2 STG.E.U16 desc[UR36][R6.64+0x2], R89 ;  /* 0x0000025906002986 */ /* 0x000fe2000c101524 */
[C---:B------:R-:W-:Y:S01]  /*8b60*/  ISETP.GT.AND P5, PT, R0.reuse, 0x9, P3 ;  /* 0x000000090000780c */ /* 0x040fe20001fa4270 */
[-C--:B------:R-:W-:Y:S01]  /*8b70*/  FMUL R97, R97, R155.reuse ;  /* 0x0000009b61617220 */ /* 0x080fe20000400000 */
[C---:B------:R-:W-:Y:S01]  /*8b80*/  ISETP.GT.AND P2, PT, R0.reuse, 0x8, P0 ;  /* 0x000000080000780c */ /* 0x040fe20000744270 */
[----:B------:R-:W-:Y:S01]  /*8b90*/  @P4 STG.E.U16 desc[UR36][R12.64], R90 ;  /* 0x0000005a0c004986 */ /* 0x000fe2000c101524 */
[----:B------:R-:W-:Y:S01]  /*8ba0*/  ISETP.GT.AND P4, PT, R0, 0x8, P3 ;  /* 0x000000080000780c */ /* 0x000fe20001f84270 */
[-C--:B------:R-:W-:Y:S01]  /*8bb0*/  FMUL R98, R98, R155.reuse ;  /* 0x0000009b62627220 */ /* 0x080fe20000400000 */
[----:B------:R-:W-:Y:S01]  /*8bc0*/  F2FP.BF16.F32.PACK_AB R92, RZ, R92 ;  /* 0x0000005cff5c723e */ /* 0x000fe200000010ff */
[----:B------:R-:W-:Y:S01]  /*8bd0*/  @P1 STG.E.U16 desc[UR36][R12.64+0x2], R91 ;  /* 0x0000025b0c001986 */ /* 0x000fe2000c101524 */
[----:B------:R-:W-:Y:S01]  /*8be0*/  ISETP.GT.AND P1, PT, R0, 0x9, P0 ;  /* 0x000000090000780c */ /* 0x000fe20000724270 */
[----:B------:R-:W-:Y:S01]  /*8bf0*/  FMUL R99, R99, R155 ;  /* 0x0000009b63637220 */ /* 0x000fe20000400000 */
[----:B------:R-:W-:Y:S01]  /*8c00*/  F2FP.BF16.F32.PACK_AB R93, RZ, R93 ;  /* 0x0000005dff5d723e */ /* 0x000fe200000010ff */
[-C--:B------:R-:W-:Y:S01]  /*8c10*/  FMUL R100, R100, R155.reuse ;  /* 0x0000009b64647220 */ /* 0x080fe20000400000 */
[----:B------:R-:W-:Y:S01]  /*8c20*/  F2FP.BF16.F32.PACK_AB R94, RZ, R94 ;  /* 0x0000005eff5e723e */ /* 0x000fe200000010ff */
[----:B------:R-:W-:Y:S01]  /*8c30*/  FMUL R101, R101, R155 ;  /* 0x0000009b65657220 */ /* 0x000fe20000400000 */
[----:B------:R-:W-:Y:S01]  /*8c40*/  F2FP.BF16.F32.PACK_AB R95, RZ, R95 ;  /* 0x0000005fff5f723e */ /* 0x000fe200000010ff */
[-C--:B------:R-:W-:Y:S01]  /*8c50*/  FMUL R102, R102, R155.reuse ;  /* 0x0000009b66667220 */ /* 0x080fe20000400000 */
[----:B------:R-:W-:Y:S01]  /*8c60*/  F2FP.BF16.F32.PACK_AB R96, RZ, R96 ;  /* 0x00000060ff60723e */ /* 0x000fe200000010ff */
[----:B------:R-:W-:Y:S01]  /*8c70*/  @P4 STG.E.U16 desc[UR36][R6.64+0x10], R92 ;  /* 0x0000105c06004986 */ /* 0x000fe2000c101524 */
[C---:B------:R-:W-:Y:S01]  /*8c80*/  ISETP.GT.AND P4, PT, R0.reuse, 0x10, P3 ;  /* 0x000000100000780c */ /* 0x040fe20001f84270 */
[----:B------:R-:W-:Y:S01]  /*8c90*/  FMUL R103, R103, R155 ;  /* 0x0000009b67677220 */ /* 0x000fe20000400000 */
[----:B------:R-:W-:Y:S01]  /*8ca0*/  F2FP.BF16.F32.PACK_AB R97, RZ, R97 ;  /* 0x00000061ff61723e */ /* 0x000fe200000010ff */
[----:B------:R-:W-:Y:S01]  /*8cb0*/  @P5 STG.E.U16 desc[UR36][R6.64+0x12], R93 ;  /* 0x0000125d06005986 */ /* 0x000fe2000c101524 */
[----:B------:R-:W-:Y:S01]  /*8cc0*/  ISETP.GT.AND P5, PT, R0, 0x11, P0 ;  /* 0x000000110000780c */ /* 0x000fe200007a4270 */
        /* <DEDUP_REMOVED lines=74> */
[----:B------:R-:W-:Y:S01]  /*9170*/  FMUL R125, R125, R155 ;  /* 0x0000009b7d7d7220 */ /* 0x000fe20000400000 */
[----:B------:R-:W-:Y:S01]  /*9180*/  F2FP.BF16.F32.PACK_AB R119, RZ, R119 ;  /* 0x00000077ff77723e */ /* 0x000fe200000010ff */
[-C--:B------:R-:W-:Y:S01]  /*9190*/  FMUL R126, R126, R155.reuse ;  /* 0x0000009b7e7e7220 */ /* 0x080fe20000400000 */
[----:B------:R-:W-:Y:S01]  /*91a0*/  F2FP.BF16.F32.PACK_AB R120, RZ, R120 ;  /* 0x00000078ff78723e */ /* 0x000fe200000010ff */
        /* <DEDUP_REMOVED lines=66> */
[----:B------:R-:W-:Y:S01]  /*95d0*/  IMAD.SHL.U32 R23, R4, 0x100, RZ ;  /* 0x0000010004177824 */ /* 0x000fe200078e00ff */
[----:B------:R-:W-:Y:S01]  /*95e0*/  F2FP.BF16.F32.PACK_AB R140, RZ, R140 ;  /* 0x0000008cff8c723e */ /* 0x000fe200000010ff */
[----:B------:R-:W-:Y:S01]  /*95f0*/  @P1 STG.E.U16 desc[UR36][R6.64+0x90], R124 ;  /* 0x0000907c06001986 */ /* 0x000fe2000c101524 */
[----:B------:R-:W-:Y:S01]  /*9600*/  ISETP.GT.AND P1, PT, R0, 0x50, P3 ;  /* 0x000000500000780c */ /* 0x000fe20001f24270 */
[----:B------:R-:W-:Y:S01]  /*9610*/  FMUL R146, R146, R155 ;  /* 0x0000009b92927220 */ /* 0x000fe20000400000 */
[----:B------:R-:W-:Y:S01]  /*9620*/  F2FP.BF16.F32.PACK_AB R141, RZ, R141 ;  /* 0x0000008dff8d723e */ /* 0x000fe200000010ff */
[----:B------:R-:W-:Y:S01]  /*9630*/  @P2 STG.E.U16 desc[UR36][R6.64+0x92], R125 ;  /* 0x0000927d06002986 */ /* 0x000fe2000c101524 */
[C---:B------:R-:W-:Y:S01]  /*9640*/  ISETP.GT.AND P2, PT, R0.reuse, 0x51, P3 ;  /* 0x000000510000780c */ /* 0x040fe20001f44270 */
[-C--:B------:R-:W-:Y:S01]  /*9650*/  FMUL R147, R147, R155.reuse ;  /* 0x0000009b93937220 */ /* 0x080fe20000400000 */
        /* <DEDUP_REMOVED lines=11> */
[-C--:B------:R-:W-:Y:S01]  /*9710*/  FMUL R150, R150, R155.reuse ;  /* 0x0000009b96967220 */ /* 0x080fe20000400000 */
[----:B------:R-:W-:Y:S01]  /*9720*/  SHF.L.U64.HI R21, R4, 0x8, R5 ;  /* 0x0000000804157819 */ /* 0x000fe20000010205 */
[----:B------:R-:W-:Y:S01]  /*9730*/  @P2 STG.E.U16 desc[UR36][R6.64+0xa2], R129 ;  /* 0x0000a28106002986 */ /* 0x000fe2000c101524 */
[C---:B------:R-:W-:Y:S01]  /*9740*/  ISETP.GT.AND P2, PT, R0.reuse, 0x59, P3 ;  /* 0x000000590000780c */ /* 0x040fe20001f44270 */
        /* <DEDUP_REMOVED lines=58> */
[----:B------:R-:W-:Y:S01]  /*9af0*/  @P2 STG.E.U16 desc[UR36][R12.64+0xd0], R142 ;  /* 0x0000d08e0c002986 */ /* 0x000fe2000c101524 */
[----:B------:R-:W-:Y:S01]  /*9b00*/  F2FP.BF16.F32.PACK_AB R34, RZ, R34 ;  /* 0x00000022ff22723e */ /* 0x000fe200000010ff */
[----:B------:R-:W-:Y:S01]  /*9b10*/  FMUL R40, R40, R155 ;  /* 0x0000009b28287220 */ /* 0x000fe20000400000 */
[----:B------:R-:W-:Y:S01]  /*9b20*/  F2FP.BF16.F32.PACK_AB R35, RZ, R35 ;  /* 0x00000023ff23723e */ /* 0x000fe200000010ff */
        /* <DEDUP_REMOVED lines=8> */
[----:B------:R-:W-:Y:S01]  /*9bb0*/  @P1 IMAD.MOV.U32 R4, RZ, RZ, R6 ;  /* 0x000000ffff041224 */ /* 0x000fe200078e0006 */
[----:B------:R-:W-:Y:S01]  /*9bc0*/  F2FP.BF16.F32.PACK_AB R38, RZ, R38 ;  /* 0x00000026ff26723e */ /* 0x000fe200000010ff */
[----:B------:R-:W-:Y:S01]  /*9bd0*/  @P1 IMAD.MOV.U32 R5, RZ, RZ, R7 ;  /* 0x000000ffff051224 */ /* 0x000fe200078e0007 */
[----:B------:R-:W-:Y:S01]  /*9be0*/  F2FP.BF16.F32.PACK_AB R39, RZ, R39 ;  /* 0x00000027ff27723e */ /* 0x000fe200000010ff */
[-C--:B------:R-:W-:Y:S01]  /*9bf0*/  FMUL R43, R43, R155.reuse ;  /* 0x0000009b2b2b7220 */ /* 0x080fe20000400000 */
[----:B------:R-:W-:Y:S01]  /*9c00*/  F2FP.BF16.F32.PACK_AB R40, RZ, R40 ;  /* 0x00000028ff28723e */ /* 0x000fe200000010ff */
[-C--:B------:R-:W-:Y:S01]  /*9c10*/  FMUL R44, R44, R155.reuse ;  /* 0x0000009b2c2c7220 */ /* 0x080fe20000400000 */
[----:B------:R0:W-:Y:S01]  /*9c20*/  @P1 STG.E.U16 desc[UR36][R4.64+0xe2], R145 ;  /* 0x0000e29104001986 */ /* 0x0001e2000c101524 */
[----:B------:R-:W-:Y:S01]  /*9c30*/  IADD3 R14, P1, P2, R11, R6, R23 ;  /* 0x000000060b0e7210 */ /* 0x000fe20007a3e017 */
[----:B------:R-:W-:Y:S01]  /*9c40*/  FMUL R45, R45, R155 ;  /* 0x0000009b2d2d7220 */ /* 0x000fe20000400000 */
[----:B------:R-:W-:Y:S01]  /*9c50*/  F2FP.BF16.F32.PACK_AB R41, RZ, R41 ;  /* 0x00000029ff29723e */ /* 0x000fe200000010ff */
[----:B------:R-:W-:Y:S01]  /*9c60*/  FMUL R46, R46, R155 ;  /* 0x0000009b2e2e7220 */ /* 0x000fe20000400000 */
[----:B------:R-:W-:Y:S01]  /*9c70*/  IADD3.X R15, R9, R7, R21, P1, P2 ;  /* 0x00000007090f7210 */ /* 0x000fe20000fe4415 */
[-C--:B------:R-:W-:Y:S01]  /*9c80*/  FMUL R47, R47, R155.reuse ;  /* 0x0000009b2f2f7220 */ /* 0x080fe20000400000 */
[C---:B------:R-:W-:Y:S01]  /*9c90*/  ISETP.GT.AND P1, PT, R3.reuse, 0x80, PT ;  /* 0x000000800300780c */ /* 0x040fe20003f24270 */
[-C--:B------:R-:W-:Y:S01]  /*9ca0*/  FMUL R48, R48, R155.reuse ;  /* 0x0000009b30307220 */ /* 0x080fe20000400000 */
[----:B------:R-:W-:Y:S01]  /*9cb0*/  ISETP.GT.AND P2, PT, R3, 0x88, PT ;  /* 0x000000880300780c */ /* 0x000fe20003f44270 */
[----:B------:R-:W-:Y:S01]  /*9cc0*/  FMUL R49, R49, R155 ;  /* 0x0000009b31317220 */ /* 0x000fe20000400000 */
[----:B------:R-:W-:Y:S01]  /*9cd0*/  F2FP.BF16.F32.PACK_AB R42, RZ, R42 ;  /* 0x0000002aff2a723e */ /* 0x000fe200000010ff */
[----:B0-----:R-:W-:Y:S01]  /*9ce0*/  @P5 IMAD.MOV.U32 R4, RZ, RZ, R12 ;  /* 0x000000ffff045224 */ /* 0x001fe200078e000c */
[----:B------:R-:W-:Y:S01]  /*9cf0*/  F2FP.BF16.F32.PACK_AB R43, RZ, R43 ;  /* 0x0000002bff2b723e */ /* 0x000fe200000010ff */
[----:B------:R-:W-:Y:S01]  /*9d00*/  @P5 IMAD.MOV.U32 R5, RZ, RZ, R13 ;  /* 0x000000ffff055224 */ /* 0x000fe200078e000d */
[----:B------:R-:W-:Y:S01]  /*9d10*/  F2FP.BF16.F32.PACK_AB R44, RZ, R44 ;  /* 0x0000002cff2c723e */ /* 0x000fe200000010ff */
[----:B------:R-:W-:Y:S01]  /*9d20*/  FMUL R50, R50, R155 ;  /* 0x0000009b32327220 */ /* 0x000fe20000400000 */
[----:B------:R-:W-:Y:S01]  /*9d30*/  F2FP.BF16.F32.PACK_AB R45, RZ, R45 ;  /* 0x0000002dff2d723e */ /* 0x000fe200000010ff */
[-C--:B------:R-:W-:Y:S01]  /*9d40*/  FMUL R51, R51, R155.reuse ;  /* 0x0000009b33337220 */ /* 0x080fe20000400000 */
[----:B------:R0:W-:Y:S01]  /*9d50*/  @P5 STG.E.U16 desc[UR36][R4.64+0xe0], R146 ;  /* 0x0000e09204005986 */ /* 0x0001e2000c101524 */
[----:B------:R-:W-:Y:S01]  /*9d60*/  ISETP.GT.AND P5, PT, R0, 0x78, P3 ;  /* 0x000000780000780c */ /* 0x000fe20001fa4270 */
[-C--:B------:R-:W-:Y:S01]  /*9d70*/  FMUL R52, R52, R155.reuse ;  /* 0x0000009b34347220 */ /* 0x080fe20000400000 */
[C---:B------:R-:W-:Y:S01]  /*9d80*/  ISETP.GT.AND P3, PT, R0.reuse, 0x79, P3 ;  /* 0x000000790000780c */ /* 0x040fe20001f64270 */
[----:B------:R-:W-:Y:S01]  /*9d90*/  @P4 STG.E.U16 desc[UR36][R12.64+0xe2], R147 ;  /* 0x0000e2930c004986 */ /* 0x000fe2000c101524 */
[C---:B------:R-:W-:Y:S01]  /*9da0*/  ISETP.GT.AND P4, PT, R0.reuse, 0x78, P0 ;  /* 0x000000780000780c */ /* 0x040fe20000784270 */
[-C--:B------:R-:W-:Y:S01]  /*9db0*/  FMUL R53, R53, R155.reuse ;  /* 0x0000009b35357220 */ /* 0x080fe20000400000 */
[----:B------:R-:W-:Y:S01]  /*9dc0*/  ISETP.GT.AND P0, PT, R0, 0x79, P0 ;  /* 0x000000790000780c */ /* 0x000fe20000704270 */
[-C--:B------:R-:W-:Y:S01]  /*9dd0*/  FMUL R54, R54, R155.reuse ;  /* 0x0000009b36367220 */ /* 0x080fe20000400000 */
[----:B------:R-:W-:Y:S01]  /*9de0*/  F2FP.BF16.F32.PACK_AB R46, RZ, R46 ;  /* 0x0000002eff2e723e */ /* 0x000fe200000010ff */
[----:B------:R-:W-:Y:S01]  /*9df0*/  FMUL R55, R55, R155 ;  /* 0x0000009b37377220 */ /* 0x000fe20000400000 */
[----:B------:R-:W-:Y:S01]  /*9e00*/  F2FP.BF16.F32.PACK_AB R47, RZ, R47 ;  /* 0x0000002fff2f723e */ /* 0x000fe200000010ff */
[-C--:B------:R-:W-:Y:S01]  /*9e10*/  FMUL R56, R56, R155.reuse ;  /* 0x0000009b38387220 */ /* 0x080fe20000400000 */
[----:B------:R-:W-:Y:S01]  /*9e20*/  F2FP.BF16.F32.PACK_AB R48, RZ, R48 ;  /* 0x00000030ff30723e */ /* 0x000fe200000010ff */
[----:B------:R-:W-:Y:S01]  /*9e30*/  @P5 STG.E.U16 desc[UR36][R6.64+0xf0], R148 ;  /* 0x0000f09406005986 */ /* 0x000fe2000c101524 */
[----:B0-----:R-:W-:Y:S01]  /*9e40*/  IADD3 R4, P5, R23, R6, RZ ;  /* 0x0000000617047210 */ /* 0x001fe20007fbe0ff */
[----:B------:R-:W-:Y:S01]  /*9e50*/  FMUL R57, R57, R155 ;  /* 0x0000009b39397220 */ /* 0x000fe20000400000 */
[----:B------:R-:W-:Y:S01]  /*9e60*/  F2FP.BF16.F32.PACK_AB R49, RZ, R49 ;  /* 0x00000031ff31723e */ /* 0x000fe200000010ff */
[----:B------:R0:W-:Y:S01]  /*9e70*/  @P3 STG.E.U16 desc[UR36][R6.64+0xf2], R149 ;  /* 0x0000f29506003986 */ /* 0x0001e2000c101524 */
[C---:B------:R-:W-:Y:S01]  /*9e80*/  ISETP.GT.AND P3, PT, R0.reuse, RZ, P1 ;  /* 0x000000ff0000720c */ /* 0x040fe20000f64270 */
[----:B------:R-:W-:Y:S01]  /*9e90*/  IMAD.X R5, R21, 0x1, R7, P5 ;  /* 0x0000000115057824 */ /* 0x000fe200028e0607 */
[C---:B------:R-:W-:Y:S01]  /*9ea0*/  ISETP.GT.AND P5, PT, R0.reuse, RZ, P2 ;  /* 0x000000ff0000720c */ /* 0x040fe200017a4270 */
        /* <DEDUP_REMOVED lines=11> */
[-C--:B0-----:R-:W-:Y:S01]  /*9f60*/  IADD3 R6, P3, R11, R4.reuse, RZ ;  /* 0x000000040b067210 */ /* 0x081fe20007f7e0ff */
[----:B------:R-:W-:Y:S01]  /*9f70*/  FMUL R61, R61, R155 ;  /* 0x0000009b3d3d7220 */ /* 0x000fe20000400000 */
[----:B------:R-:W-:Y:S01]  /*9f80*/  F2FP.BF16.F32.PACK_AB R53, RZ, R53 ;  /* 0x00000035ff35723e */ /* 0x000fe200000010ff */
[----:B------:R-:W-:Y:S01]  /*9f90*/  @P4 STG.E.U16 desc[UR36][R4.64+0x2], R25 ;  /* 0x0000021904004986 */ /* 0x000fe2000c101524 */
[----:B------:R-:W-:Y:S01]  /*9fa0*/  IADD3 R10, P4, R11, R4, RZ ;  /* 0x000000040b0a7210 */ /* 0x000fe20007f9e0ff */
[C---:B------:R-:W-:Y:S01]  /*9fb0*/  IMAD.X R7, R9.reuse, 0x1, R5, P3 ;  /* 0x0000000109077824 */ /* 0x040fe200018e0605 */
[----:B------:R-:W-:Y:S01]  /*9fc0*/  ISETP.GT.AND P3, PT, R0, 0x9, P2 ;  /* 0x000000090000780c */ /* 0x000fe20001764270 */
[----:B------:R-:W-:Y:S01]  /*9fd0*/  FMUL R62, R62, R155 ;  /* 0x0000009b3e3e7220 */ /* 0x000fe20000400000 */
[----:B------:R-:W-:Y:S01]  /*9fe0*/  IADD3.X R11, R9, R5, RZ, P4, !PT ;  /* 0x00000005090b7210 */ /* 0x000fe200027fe4ff */
[-C--:B------:R-:W-:Y:S01]  /*9ff0*/  FMUL R63, R63, R155.reuse ;  /* 0x0000009b3f3f7220 */ /* 0x080fe20000400000 */
        /* <DEDUP_REMOVED lines=21> */
[----:B------:R0:W-:Y:S01]  /*a150*/  @P0 STG.E.U16 desc[UR36][R6.64+0x10], R30 ;  /* 0x0000101e06000986 */ /* 0x0001e2000c101524 */
        /* <DEDUP_REMOVED lines=13> */
[--C-:B0-----:R-:W-:Y:S01]  /*a230*/  @P0 IMAD.MOV.U32 R6, RZ, RZ, R14.reuse ;  /* 0x000000ffff060224 */ /* 0x101fe200078e000e */
[----:B------:R-:W-:Y:S01]  /*a240*/  F2FP.BF16.F32.PACK_AB R63, RZ, R63 ;  /* 0x0000003fff3f723e */ /* 0x000fe200000010ff */
[--C-:B------:R-:W-:Y:S01]  /*a250*/  @P0 IMAD.MOV.U32 R7, RZ, RZ, R15.reuse ;  /* 0x000000ffff070224 */ /* 0x100fe200078e000f */
[----:B------:R-:W-:Y:S01]  /*a260*/  F2FP.BF16.F32.PACK_AB R64, RZ, R64 ;  /* 0x00000040ff40723e */ /* 0x000fe200000010ff */
[----:B------:R-:W-:Y:S01]  /*a270*/  FMUL R73, R73, R155 ;  /* 0x0000009b49497220 */ /* 0x000fe20000400000 */
[----:B------:R-:W-:Y:S01]  /*a280*/  F2FP.BF16.F32.PACK_AB R65, RZ, R65 ;  /* 0x00000041ff41723e */ /* 0x000fe200000010ff */
[-C--:B------:R-:W-:Y:S01]  /*a290*/  FMUL R74, R74, R155.reuse ;  /* 0x0000009b4a4a7220 */ /* 0x080fe20000400000 */
[----:B------:R0:W-:Y:S01]  /*a2a0*/  @P0 STG.E.U16 desc[UR36][R6.64+0x20], R34 ;  /* 0x0000202206000986 */ /* 0x0001e2000c101524 */
        /* <DEDUP_REMOVED lines=9> */
[----:B------:R-:W-:Y:S01]  /*a340*/  FMUL R79, R79, R155 ;  /* 0x0000009b4f4f7220 */ /* 0x000fe20000400000 */
[----:B------:R-:W-:Y:S01]  /*a350*/  F2FP.BF16.F32.PACK_AB R70, RZ, R70 ;  /* 0x00000046ff46723e */ /* 0x000fe200000010ff */
        /* <DEDUP_REMOVED lines=28> */
[----:B------:R-:W-:Y:S01]  /*a520*/  FMUL R87, R87, R155 ;  /* 0x0000009b57577220 */ /* 0x000fe20000400000 */
[----:B------:R-:W-:-:S02]  /*a530*/  F2FP.BF16.F32.PACK_AB R80, RZ, R80 ;  /* 0x00000050ff50723e */ /* 0x000fc400000010ff */
[----:B------:R-:W-:Y:S02]  /*a540*/  F2FP.BF16.F32.PACK_AB R81, RZ, R81 ;  /* 0x00000051ff51723e */ /* 0x000fe400000010ff */
[----:B------:R-:W-:Y:S02]  /*a550*/  F2FP.BF16.F32.PACK_AB R82, RZ, R82 ;  /* 0x00000052ff52723e */ /* 0x000fe400000010ff */
[----:B------:R-:W-:Y:S02]  /*a560*/  F2FP.BF16.F32.PACK_AB R83, RZ, R83 ;  /* 0x00000053ff53723e */ /* 0x000fe400000010ff */
[----:B------:R-:W-:Y:S01]  /*a570*/  F2FP.BF16.F32.PACK_AB R84, RZ, R84 ;  /* 0x00000054ff54723e */ /* 0x000fe200000010ff */
[----:B0-----:R-:W-:Y:S01]  /*a580*/  @P3 IMAD.MOV.U32 R6, RZ, RZ, R14 ;  /* 0x000000ffff063224 */ /* 0x001fe200078e000e */
[----:B------:R-:W-:Y:S01]  /*a590*/  F2FP.BF16.F32.PACK_AB R85, RZ, R85 ;  /* 0x00000055ff55723e */ /* 0x000fe200000010ff */
[----:B------:R-:W-:Y:S01]  /*a5a0*/  @P3 IMAD.MOV.U32 R7, RZ, RZ, R15 ;  /* 0x000000ffff073224 */ /* 0x000fe200078e000f */
[----:B------:R-:W-:-:S02]  /*a5b0*/  F2FP.BF16.F32.PACK_AB R86, RZ, R86 ;  /* 0x00000056ff56723e */ /* 0x000fc400000010ff */
[----:B------:R-:W-:Y:S02]  /*a5c0*/  F2FP.BF16.F32.PACK_AB R87, RZ, R87 ;  /* 0x00000057ff57723e */ /* 0x000fe400000010ff */
[----:B------:R0:W-:Y:S01]  /*a5d0*/  @P3 STG.E.U16 desc[UR36][R6.64+0x32], R39 ;  /* 0x0000322706003986 */ /* 0x0001e2000c101524 */
[----:B------:R-:W-:-:S03]  /*a5e0*/  ISETP.GT.AND P3, PT, R0, 0x21, P2 ;  /* 0x000000210000780c */ /* 0x000fc60001764270 */
[----:B------:R-:W-:Y:S01]  /*a5f0*/  @P4 STG.E.U16 desc[UR36][R4.64+0x40], R40 ;  /* 0x0000402804004986 */ /* 0x000fe2000c101524 */
[----:B------:R-:W-:-:S03]  /*a600*/  ISETP.GT.AND P4, PT, R0, 0x28, P1 ;  /* 0x000000280000780c */ /* 0x000fc60000f84270 */
[----:B------:R-:W-:Y:S01]  /*a610*/  @P5 STG.E.U16 desc[UR36][R4.64+0x42], R41 ;  /* 0x0000422904005986 */ /* 0x000fe2000c101524 */
[----:B------:R-:W-:Y:S02]  /*a620*/  ISETP.GT.AND P5, PT, R0, 0x29, P1 ;  /* 0x000000290000780c */ /* 0x000fe40000fa4270 */
[----:B0-----:R-:W-:Y:S01]  /*a630*/  @P0 MOV R6, R14 ;  /* 0x0000000e00060202 */ /* 0x001fe20000000f00 */
[----:B------:R-:W-:-:S05]  /*a640*/  @P0 IMAD.MOV.U32 R7, RZ, RZ, R15 ;  /* 0x000000ffff070224 */ /* 0x000fca00078e000f */
[----:B------:R0:W-:Y:S01]  /*a650*/  @P0 STG.E.U16 desc[UR36][R6.64+0x40], R42 ;  /* 0x0000402a06000986 */ /* 0x0001e2000c101524 */
[----:B------:R-:W-:Y:S01]  /*a660*/  ISETP.GT.AND P0, PT, R0, 0x28, P2 ;  /* 0x000000280000780c */ /* 0x000fe20001704270 */
[----:B0-----:R-:W-:Y:S02]  /*a670*/  @P3 IMAD.MOV.U32 R6, RZ, RZ, R14 ;  /* 0x000000ffff063224 */ /* 0x001fe400078e000e */
[----:B------:R-:W-:-:S05]  /*a680*/  @P3 IMAD.MOV.U32 R7, RZ, RZ, R15 ;  /* 0x000000ffff073224 */ /* 0x000fca00078e000f */
[----:B------:R0:W-:Y:S01]  /*a690*/  @P3 STG.E.U16 desc[UR36][R6.64+0x42], R43 ;  /* 0x0000422b06003986 */ /* 0x0001e2000c101524 */
[----:B------:R-:W-:-:S03]  /*a6a0*/  ISETP.GT.AND P3, PT, R0, 0x29, P2 ;  /* 0x000000290000780c */ /* 0x000fc60001764270 */
[----:B------:R-:W-:Y:S01]  /*a6b0*/  @P4 STG.E.U16 desc[UR36][R4.64+0x50], R44 ;  /* 0x0000502c04004986 */ /* 0x000fe2000c101524 */
[----:B------:R-:W-:-:S03]  /*a6c0*/  ISETP.GT.AND P4, PT, R0, 0x30, P1 ;  /* 0x000000300000780c */ /* 0x000fc60000f84270 */
[----:B------:R-:W-:Y:S01]  /*a6d0*/  @P5 STG.E.U16 desc[UR36][R4.64+0x52], R45 ;  /* 0x0000522d04005986 */ /* 0x000fe2000c101524 */
[----:B------:R-:W-:Y:S01]  /*a6e0*/  ISETP.GT.AND P5, PT, R0, 0x31, P1 ;  /* 0x000000310000780c */ /* 0x000fe20000fa4270 */
[----:B0-----:R-:W-:Y:S02]  /*a6f0*/  @P0 IMAD.MOV.U32 R6, RZ, RZ, R14 ;  /* 0x000000ffff060224 */ /* 0x001fe400078e000e */
        /* <DEDUP_REMOVED lines=14> */
[----:B------:R-:W-:Y:S02]  /*a7e0*/  ISETP.GT.AND P0, PT, R0, 0x38, P2 ;  /* 0x000000380000780c */ /* 0x000fe40001704270 */
[----:B0-----:R-:W-:Y:S01]  /*a7f0*/  @P3 MOV R6, R14 ;  /* 0x0000000e00063202 */ /* 0x001fe20000000f00 */
        /* <DEDUP_REMOVED lines=86> */
[C---:B------:R-:W-:Y:S02]  /*ad60*/  ISETP.GT.AND P3, PT, R0.reuse, 0x78, P1 ;  /* 0x000000780000780c */ /* 0x040fe40000f64270 */
[C---:B------:R-:W-:Y:S01]  /*ad70*/  ISETP.GT.AND P1, PT, R0.reuse, 0x79, P1 ;  /* 0x000000790000780c */ /* 0x040fe20000f24270 */
[----:B------:R-:W-:Y:S01]  /*ad80*/  @P4 STG.E.U16 desc[UR36][R4.64+0xe0], R80 ;  /* 0x0000e05004004986 */ /* 0x000fe2000c101524 */
[----:B------:R-:W-:-:S03]  /*ad90*/  ISETP.GT.AND P4, PT, R0, 0x71, P2 ;  /* 0x000000710000780c */ /* 0x000fc60001784270 */
[----:B------:R-:W-:Y:S01]  /*ada0*/  @P5 STG.E.U16 desc[UR36][R4.64+0xe2], R81 ;  /* 0x0000e25104005986 */ /* 0x000fe2000c101524 */
[C---:B------:R-:W-:Y:S02]  /*adb0*/  ISETP.GT.AND P5, PT, R0.reuse, 0x78, P2 ;  /* 0x000000780000780c */ /* 0x040fe400017a4270 */
[----:B------:R-:W-:Y:S01]  /*adc0*/  ISETP.GT.AND P2, PT, R0, 0x79, P2 ;  /* 0x000000790000780c */ /* 0x000fe20001744270 */
[----:B0-----:R-:W-:Y:S01]  /*add0*/  @P0 IMAD.MOV.U32 R7, RZ, RZ, R15 ;  /* 0x000000ffff070224 */ /* 0x001fe200078e000f */
[----:B------:R-:W-:-:S05]  /*ade0*/  @P0 MOV R6, R14 ;  /* 0x0000000e00060202 */ /* 0x000fca0000000f00 */
[----:B------:R0:W-:Y:S02]  /*adf0*/  @P0 STG.E.U16 desc[UR36][R6.64+0xe0], R82 ;  /* 0x0000e05206000986 */ /* 0x0001e4000c101524 */
[----:B0-----:R-:W-:Y:S02]  /*ae00*/  @P4 IMAD.MOV.U32 R6, RZ, RZ, R14 ;  /* 0x000000ffff064224 */ /* 0x001fe400078e000e */
[----:B------:R-:W-:-:S05]  /*ae10*/  @P4 IMAD.MOV.U32 R7, RZ, RZ, R15 ;  /* 0x000000ffff074224 */ /* 0x000fca00078e000f */
[----:B------:R-:W-:Y:S04]  /*ae20*/  @P4 STG.E.U16 desc[UR36][R6.64+0xe2], R83 ;  /* 0x0000e25306004986 */ /* 0x000fe8000c101524 */
[----:B------:R-:W-:Y:S04]  /*ae30*/  @P3 STG.E.U16 desc[UR36][R4.64+0xf0], R84 ;  /* 0x0000f05404003986 */ /* 0x000fe8000c101524 */
[----:B------:R0:W-:Y:S02]  /*ae40*/  @P1 STG.E.U16 desc[UR36][R4.64+0xf2], R85 ;  /* 0x0000f25504001986 */ /* 0x0001e4000c101524 */
[----:B0-----:R-:W-:-:S02]  /*ae50*/  @P5 IMAD.MOV.U32 R4, RZ, RZ, R14 ;  /* 0x000000ffff045224 */ /* 0x001fc400078e000e */
[----:B------:R-:W-:-:S05]  /*ae60*/  @P5 IMAD.MOV.U32 R5, RZ, RZ, R15 ;  /* 0x000000ffff055224 */ /* 0x000fca00078e000f */
[----:B------:R0:W-:Y:S04]  /*ae70*/  @P5 STG.E.U16 desc[UR36][R4.64+0xf0], R86 ;  /* 0x0000f05604005986 */ /* 0x0001e8000c101524 */
[----:B------:R0:W-:Y:S02]  /*ae80*/  @P2 STG.E.U16 desc[UR36][R14.64+0xf2], R87 ;  /* 0x0000f2570e002986 */ /* 0x0001e4000c101524 */
.L_x_286:
[----:B------:R-:W-:Y:S05]  /*ae90*/  BSYNC B0 ;  /* 0x0000000000007941 */ /* 0x000fea0003800000 */
.L_x_34:
[----:B------:R-:W-:Y:S01]  /*aea0*/  ULDC UR4, c[0x0][0xc] ;  /* 0x0000030000047ab9 */ /* 0x000fe20000000800 */
[----:B------:R-:W-:Y:S01]  /*aeb0*/  ULDC UR5, c[0x0][0x10] ;  /* 0x0000040000057ab9 */ /* 0x000fe20000000800 */
[----:B0-----:R-:W0:Y:S01]  /*aec0*/  LDC R3, c[0x0][0x14] ;  /* 0x00000500ff037b82 */ /* 0x001e220000000800 */
[----:B------:R-:W-:Y:S01]  /*aed0*/  UIMAD.WIDE.U32 UR4, UR4, UR5, URZ ;  /* 0x00000005040472a5 */ /* 0x000fe2000f8e003f */
[----:B------:R-:W-:Y:S01]  /*aee0*/  PRMT R0, RZ, 0x7610, R0 ;  /* 0x00007610ff007816 */ /* 0x000fe20000000000 */
[----:B-----5:R-:W-:Y:S02]  /*aef0*/  IMAD.MOV.U32 R154, RZ, RZ, -0x1 ;  /* 0xffffffffff9a7424 */ /* 0x020fe400078e00ff */
[----:B------:R-:W-:Y:S02]  /*af00*/  IMAD.MOV.U32 R23, RZ, RZ, -0x1 ;  /* 0xffffffffff177424 */ /* 0x000fe400078e00ff */
[----:B0-----:R-:W-:-:S04]  /*af10*/  IMAD.WIDE.U32 R16, R3, UR4, R16 ;  /* 0x0000000403107c25 */ /* 0x001fc8000f8e0010 */
[----:B------:R-:W-:Y:S01]  /*af20*/  IMAD R3, R3, UR5, RZ ;  /* 0x0000000503037c24 */ /* 0x000fe2000f8e02ff */
[----:B------:R-:W-:Y:S02]  /*af30*/  ULDC.64 UR4, c[0x0][0x650] ;  /* 0x0001940000047ab9 */ /* 0x000fe40000000a00 */
[----:B------:R-:W-:Y:S01]  /*af40*/  ISETP.GE.U32.AND P0, PT, R16, UR4, PT ;  /* 0x0000000410007c0c */ /* 0x000fe2000bf06070 */
[----:B------:R-:W-:-:S05]  /*af50*/  IMAD.IADD R17, R17, 0x1, R3 ;  /* 0x0000000111117824 */ /* 0x000fca00078e0203 */
[----:B------:R-:W-:-:S13]  /*af60*/  ISETP.GE.U32.AND.EX P0, PT, R17, UR5, PT, P0 ;  /* 0x0000000511007c0c */ /* 0x000fda000bf06100 */
[----:B------:R-:W-:Y:S05]  /*af70*/  @P0 BRA `(.L_x_287) ;  /* 0x0000000400640947 */ /* 0x000fea0003800000 */
[----:B------:R-:W0:Y:S01]  /*af80*/  S2R R12, SR_CTAID.X ;  /* 0x00000000000c7919 */ /* 0x000e220000002500 */
[----:B-12---:R-:W1:Y:S01]  /*af90*/  LDC.64 R10, c[0x0][0x628] ;  /* 0x00018a00ff0a7b82 */ /* 0x006e620000000a00 */
[----:B------:R-:W-:Y:S01]  /*afa0*/  ULDC UR4, c[0x0][0x150] ;  /* 0x0000540000047ab9 */ /* 0x000fe20000000800 */
[----:B------:R-:W-:Y:S01]  /*afb0*/  IMAD.MOV.U32 R8, RZ, RZ, R16 ;  /* 0x000000ffff087224 */ /* 0x000fe200078e0010 */
[----:B------:R-:W2:Y:S01]  /*afc0*/  S2R R24, SR_CTAID.Y ;  /* 0x0000000000187919 */ /* 0x000ea20000002600 */
[----:B------:R-:W-:-:S04]  /*afd0*/  MOV R9, R17 ;  /* 0x0000001100097202 */ /* 0x000fc80000000f00 */
[----:B------:R-:W2:Y:S08]  /*afe0*/  LDC R21, c[0x0][0x144] ;  /* 0x00005100ff157b82 */ /* 0x000eb00000000800 */
[----:B------:R-:W2:Y:S08]  /*aff0*/  LDC R0, c[0x0][0x630] ;  /* 0x00018c00ff007b82 */ /* 0x000eb00000000800 */
[----:B------:R-:W2:Y:S01]  /*b000*/  LDC.64 R14, c[0x0][0x620] ;  /* 0x00018800ff0e7b82 */ /* 0x000ea20000000a00 */
[----:B-1----:R-:W-:-:S04]  /*b010*/  ISETP.NE.U32.AND P0, PT, R10, RZ, PT ;  /* 0x000000ff0a00720c */ /* 0x002fc80003f05070 */
[----:B------:R-:W-:Y:S02]  /*b020*/  ISETP.NE.AND.EX P0, PT, R11, RZ, PT, P0 ;  /* 0x000000ff0b00720c */ /* 0x000fe40003f05300 */
[----:B0-----:R-:W-:-:S05]  /*b030*/  I2FP.F32.U32 R3, R12 ;  /* 0x0000000c00037245 */ /* 0x001fca0000201000 */
[----:B------:R-:W-:-:S04]  /*b040*/  FMUL R3, R3, UR4 ;  /* 0x0000000403037c20 */ /* 0x000fc80008400000 */
[----:B------:R0:W1:Y:S02]  /*b050*/  F2I.U32.TRUNC.NTZ R20, R3 ;  /* 0x0000000300147305 */ /* 0x000064000020f000 */
[----:B------:R-:W-:Y:S05]  /*b060*/  @!P0 BRA `(.L_x_288) ;  /* 0x0000000000288947 */ /* 0x000fea0003800000 */
[----:B0-----:R-:W0:Y:S02]  /*b070*/  LDC R3, c[0x0][0x634] ;  /* 0x00018d00ff037b82 */ /* 0x001e240000000800 */
        /* <DEDUP_REMOVED lines=9> */
.L_x_288:
[----:B------:R-:W5:Y:S01]  /*b110*/  LDC.64 R30, c[0x0][0x640] ;  /* 0x00019000ff1e7b82 */ /* 0x000f620000000a00 */
[-CC-:B--2---:R-:W-:Y:S01]  /*b120*/  SHF.R.U64 R23, R8, R0.reuse, R9.reuse ;  /* 0x0000000008177219 */ /* 0x184fe20000001209 */
[----:B-1----:R-:W-:Y:S01]  /*b130*/  IMAD.MOV R20, RZ, RZ, -R20 ;  /* 0x000000ffff147224 */ /* 0x002fe200078e0a14 */
[----:B------:R-:W-:Y:S01]  /*b140*/  SHF.R.U32.HI R0, RZ, R0, R9 ;  /* 0x00000000ff007219 */ /* 0x000fe20000011609 */
[----:B------:R-:W-:Y:S01]  /*b150*/  ULDC UR4, c[0x0][0x154] ;  /* 0x0000550000047ab9 */ /* 0x000fe20000000800 */
[----:B0-----:R-:W-:Y:S01]  /*b160*/  IADD3 R3, P0, RZ, -R23, RZ ;  /* 0x80000017ff037210 */ /* 0x001fe20007f1e0ff */
[----:B------:R-:W-:Y:S02]  /*b170*/  IMAD R26, R21, R20, R12 ;  /* 0x00000014151a7224 */ /* 0x000fe400078e020c */
[----:B------:R-:W0:Y:S01]  /*b180*/  LDC R6, c[0x0][0x618] ;  /* 0x00018600ff067b82 */ /* 0x000e220000000800 */
[----:B------:R-:W-:Y:S02]  /*b190*/  IMAD.MOV.U32 R7, RZ, RZ, 0x1 ;  /* 0x00000001ff077424 */ /* 0x000fe400078e00ff */
[----:B------:R-:W-:-:S04]  /*b1a0*/  IMAD.X R5, RZ, RZ, ~R0, P0 ;  /* 0x000000ffff057224 */ /* 0x000fc800000e0e00 */
[-C--:B------:R-:W-:Y:S01]  /*b1b0*/  IMAD R0, R5, R14.reuse, RZ ;  /* 0x0000000e05007224 */ /* 0x080fe200078e02ff */
[----:B------:R-:W1:Y:S01]  /*b1c0*/  LDC R8, c[0x0][0x608] ;  /* 0x00018200ff087b82 */ /* 0x000e620000000800 */
[----:B------:R-:W-:-:S04]  /*b1d0*/  IMAD.WIDE.U32 R4, R3, R14, R16 ;  /* 0x0000000e03047225 */ /* 0x000fc800078e0010 */
[----:B------:R-:W-:Y:S01]  /*b1e0*/  IMAD R3, R3, R15, R0 ;  /* 0x0000000f03037224 */ /* 0x000fe200078e0200 */
[----:B------:R-:W-:Y:S02]  /*b1f0*/  I2FP.F32.U32 R0, R24 ;  /* 0x0000001800007245 */ /* 0x000fe40000201000 */
[----:B------:R-:W2:Y:S01]  /*b200*/  LDC R28, c[0x0][0x658] ;  /* 0x00019600ff1c7b82 */ /* 0x000ea20000000800 */
[----:B------:R-:W-:Y:S01]  /*b210*/  IMAD.IADD R3, R5, 0x1, R3 ;  /* 0x0000000105037824 */ /* 0x000fe200078e0203 */
[----:B-----5:R-:W-:Y:S01]  /*b220*/  ISETP.NE.U32.AND P0, PT, R30, RZ, PT ;  /* 0x000000ff1e00720c */ /* 0x020fe20003f05070 */
[----:B------:R-:W-:Y:S01]  /*b230*/  FMUL R0, R0, UR4 ;  /* 0x0000000400007c20 */ /* 0x000fe20008400000 */
[----:B------:R-:W-:Y:S02]  /*b240*/  IMAD.MOV.U32 R5, RZ, RZ, -0x1 ;  /* 0xffffffffff057424 */ /* 0x000fe400078e00ff */
[----:B------:R-:W-:Y:S01]  /*b250*/  ISETP.NE.AND.EX P0, PT, R31, RZ, PT, P0 ;  /* 0x000000ff1f00720c */ /* 0x000fe20003f05300 */
[----:B------:R1:W2:Y:S01]  /*b260*/  F2I.U32.TRUNC.NTZ R13, R0 ;  /* 0x00000000000d7305 */ /* 0x0002a2000020f000 */
[----:B------:R-:W3:Y:S01]  /*b270*/  LDC R15, c[0x0][0x148] ;  /* 0x00005200ff0f7b82 */ /* 0x000ee20000000800 */
[----:B0-----:R-:W-:-:S02]  /*b280*/  SHF.R.U64 R12, R4, R6, R3 ;  /* 0x00000006040c7219 */ /* 0x001fc40000001203 */
[----:B------:R-:W-:-:S05]  /*b290*/  SHF.R.U32.HI R3, RZ, R6, R3 ;  /* 0x00000006ff037219 */ /* 0x000fca0000011603 */
[----:B------:R-:W0:Y:S01]  /*b2a0*/  LDC R20, c[0x0][0x600] ;  /* 0x00018000ff147b82 */ /* 0x000e220000000800 */
[-CC-:B-1----:R-:W-:Y:S02]  /*b2b0*/  SHF.R.U64 R10, R12, R8.reuse, R3.reuse ;  /* 0x000000080c0a7219 */ /* 0x182fe40000001203 */
[----:B------:R-:W-:-:S05]  /*b2c0*/  SHF.R.U32.HI R3, RZ, R8, R3 ;  /* 0x00000008ff037219 */ /* 0x000fca0000011603 */
[----:B------:R-:W1:Y:S01]  /*b2d0*/  LDC R21, c[0x0][0x648] ;  /* 0x00019200ff157b82 */ /* 0x000e620000000800 */
[-C--:B--2---:R-:W-:Y:S02]  /*b2e0*/  SHF.L.U32 R4, R5, R28.reuse, RZ ;  /* 0x0000001c05047219 */ /* 0x084fe400000006ff */
[-CC-:B------:R-:W-:Y:S02]  /*b2f0*/  SHF.R.U64 R14, R10, R28.reuse, R3.reuse ;  /* 0x0000001c0a0e7219 */ /* 0x180fe40000001203 */
[----:B------:R-:W-:Y:S02]  /*b300*/  SHF.R.U32.HI R5, RZ, R28, R3 ;  /* 0x0000001cff057219 */ /* 0x000fe40000011603 */
[----:B------:R-:W-:Y:S01]  /*b310*/  LOP3.LUT R153, RZ, R4, RZ, 0x33, !PT ;  /* 0x00000004ff997212 */ /* 0x000fe200078e33ff */
[----:B------:R-:W2:Y:S01]  /*b320*/  LDC R25, c[0x0][0x638] ;  /* 0x00018e00ff197b82 */ /* 0x000ea20000000800 */
[----:B------:R-:W-:Y:S01]  /*b330*/  SHF.L.U32 R28, R7, R28, RZ ;  /* 0x0000001c071c7219 */ /* 0x000fe200000006ff */
[----:B------:R-:W-:-:S06]  /*b340*/  IMAD.MOV.U32 R4, RZ, RZ, R14 ;  /* 0x000000ffff047224 */ /* 0x000fcc00078e000e */
[----:B------:R-:W0:Y:S01]  /*b350*/  LDC R27, c[0x0][0x610] ;  /* 0x00018400ff1b7b82 */ /* 0x000e220000000800 */
[----:B------:R-:W-:Y:S05]  /*b360*/  @!P0 BRA `(.L_x_289) ;  /* 0x0000000000288947 */ /* 0x000fea0003800000 */
[----:B------:R-:W5:Y:S02]  /*b370*/  LDC R3, c[0x0][0x64c] ;  /* 0x00019300ff037b82 */ /* 0x000f640000000800 */
[----:B-----5:R-:W-:-:S04]  /*b380*/  IADD3 R3, P0, R14, R3, RZ ;  /* 0x000000030e037210 */ /* 0x020fc80007f1e0ff */
[----:B------:R-:W-:-:S05]  /*b390*/  IADD3.X R11, RZ, R5, RZ, P0, !PT ;  /* 0x00000005ff0b7210 */ /* 0x000fca00007fe4ff */
[----:B------:R-:W-:-:S04]  /*b3a0*/  IMAD.WIDE.U32 R4, R11, R30, RZ ;  /* 0x0000001e0b047225 */ /* 0x000fc800078e00ff */
[----:B------:R-:W-:-:S04]  /*b3b0*/  IMAD.WIDE.U32 R6, P0, R3, R31, R4 ;  /* 0x0000001f03067225 */ /* 0x000fc80007800004 */
[----:B------:R-:W-:-:S04]  /*b3c0*/  IMAD.WIDE.U32 R4, R3, R30, RZ ;  /* 0x0000001e03047225 */ /* 0x000fc800078e00ff */
[----:B------:R-:W-:Y:S01]  /*b3d0*/  IMAD.X R9, RZ, RZ, RZ, P0 ;  /* 0x000000ffff097224 */ /* 0x000fe200000e06ff */
[----:B------:R-:W-:Y:S01]  /*b3e0*/  IADD3 RZ, P0, R5, R6, RZ ;  /* 0x0000000605ff7210 */ /* 0x000fe20007f1e0ff */
[----:B------:R-:W-:-:S04]  /*b3f0*/  IMAD.MOV.U32 R8, RZ, RZ, R7 ;  /* 0x000000ffff087224 */ /* 0x000fc800078e0007 */
[----:B------:R-:W-:-:S08]  /*b400*/  IMAD.WIDE.U32.X R4, R11, R31, R8, P0 ;  /* 0x0000001f0b047225 */ /* 0x000fd000000e0408 */
.L_x_289:
[----:B------:R-:W-:Y:S01]  /*b410*/  ISETP.NE.AND P0, PT, R2, 0x1, PT ;  /* 0x000000010200780c */ /* 0x000fe20003f05270 */
[----:B------:R-:W-:Y:S01]  /*b420*/  IMAD.MOV R13, RZ, RZ, -R13 ;  /* 0x000000ffff0d7224 */ /* 0x000fe200078e0a0d */
[----:B-1----:R-:W-:Y:S01]  /*b430*/  SHF.R.U64 R0, R4, R21, R5 ;  /* 0x0000001504007219 */ /* 0x002fe20000001205 */
[----:B0-----:R-:W-:Y:S01]  /*b440*/  VIADD R5, R20, 0xffffffff ;  /* 0xffffffff14057836 */ /* 0x001fe20000000000 */
[----:B------:R-:W-:-:S03]  /*b450*/  LOP3.LUT R153, R10, R153, RZ, 0xc0, !PT ;  /* 0x000000990a997212 */ /* 0x000fc600078ec0ff */
[----:B------:R-:W-:Y:S01]  /*b460*/  IMAD.MOV R3, RZ, RZ, -R0 ;  /* 0x000000ffff037224 */ /* 0x000fe200078e0a00 */
[----:B------:R-:W-:Y:S01]  /*b470*/  LOP3.LUT R5, R12, R5, RZ, 0xc0, !PT ;  /* 0x000000050c057212 */ /* 0x000fe200078ec0ff */
[----:B------:R-:W-:Y:S02]  /*b480*/  IMAD R153, R28, R0, R153 ;  /* 0x000000001c997224 */ /* 0x000fe400078e0299 */
[----:B--2---:R-:W-:Y:S02]  /*b490*/  IMAD R0, R3, R25, R14 ;  /* 0x0000001903007224 */ /* 0x004fe400078e020e */
[----:B---3--:R-:W-:Y:S02]  /*b4a0*/  @P0 IMAD R26, R15, R13, R24 ;  /* 0x0000000d0f1a0224 */ /* 0x008fe400078e0218 */
[----:B------:R-:W-:Y:S02]  /*b4b0*/  IMAD R4, R0, R20, R5 ;  /* 0x0000001400047224 */ /* 0x000fe400078e0205 */
[----:B------:R-:W-:-:S02]  /*b4c0*/  IMAD R153, R153, R27, R26 ;  /* 0x0000001b99997224 */ /* 0x000fc400078e021a */
[----:B------:R-:W-:-:S03]  /*b4d0*/  IMAD.MOV.U32 R3, RZ, RZ, 0x1 ;  /* 0x00000001ff037424 */ /* 0x000fc600078e00ff */
[----:B------:R-:W-:Y:S02]  /*b4e0*/  SEL R154, R4, R153, !P0 ;  /* 0x00000099049a7207 */ /* 0x000fe40004000000 */
[----:B------:R-:W-:Y:S02]  /*b4f0*/  PRMT R0, R3, 0x7610, R0 ;  /* 0x0000761003007816 */ /* 0x000fe40000000000 */
[----:B------:R-:W-:-:S07]  /*b500*/  SEL R153, R153, R4, !P0 ;  /* 0x0000000499997207 */ /* 0x000fce0004000000 */
.L_x_287:
[----:B------:R-:W-:-:S13]  /*b510*/  LOP3.LUT P0, RZ, R0, 0xff, RZ, 0xc0, !PT ;  /* 0x000000ff00ff7812 */ /* 0x000fda000780c0ff */
[----:B------:R-:W-:Y:S05]  /*b520*/  @P0 BRA `(.L_x_290) ;  /* 0xffffff5c002c0947 */ /* 0x000fea000383ffff */
[----:B------:R-:W-:Y:S05]  /*b530*/  EXIT ;  /* 0x000000000000794d */ /* 0x000fea0003800000 */
.L_x_7:
[----:B0-----:R-:W-:Y:S01]  /*b540*/  ULDC.64 UR4, c[0x0][0x650] ;  /* 0x0001940000047ab9 */ /* 0x001fe20000000a00 */
        /* <DEDUP_REMOVED lines=25> */
.L_x_292:
[----:B------:R-:W0:Y:S01]  /*b6e0*/  LDC.64 R28, c[0x0][0x640] ;  /* 0x00019000ff1c7b82 */ /* 0x000e220000000a00 */
[-CC-:B------:R-:W-:Y:S01]  /*b6f0*/  SHF.R.U64 R22, R12, R6.reuse, R13.reuse ;  /* 0x000000060c167219 */ /* 0x180fe2000000120d */
[----:B------:R-:W-:Y:S01]  /*b700*/  IMAD.MOV.U32 R30, RZ, RZ, 0x1 ;  /* 0x00000001ff1e7424 */ /* 0x000fe200078e00ff */
[----:B------:R-:W-:Y:S02]  /*b710*/  SHF.R.U32.HI R6, RZ, R6, R13 ;  /* 0x00000006ff067219 */ /* 0x000fe4000001160d */
        /* <DEDUP_REMOVED lines=8> */
[----:B------:R-:W-:Y:S01]  /*b7a0*/  IMAD.IADD R9, R9, 0x1, R11 ;  /* 0x0000000109097824 */ /* 0x000fe200078e020b */
[----:B0-----:R-:W-:-:S04]  /*b7b0*/  ISETP.NE.U32.AND P0, PT, R28, RZ, PT ;  /* 0x000000ff1c00720c */ /* 0x001fc80003f05070 */
[----:B------:R-:W-:Y:S02]  /*b7c0*/  ISETP.NE.AND.EX P0, PT, R29, RZ, PT, P0 ;  /* 0x000000ff1d00720c */ /* 0x000fe40003f05300 */
[----:B------:R-:W0:Y:S01]  /*b7d0*/  LDC R20, c[0x0][0x600] ;  /* 0x00018000ff147b82 */ /* 0x000e220000000800 */
[-CC-:B-1----:R-:W-:Y:S01]  /*b7e0*/  SHF.R.U64 R14, R8, R10.reuse, R9.reuse ;  /* 0x0000000a080e7219 */ /* 0x182fe20000001209 */
[----:B------:R-:W-:Y:S01]  /*b7f0*/  IMAD.MOV.U32 R8, RZ, RZ, -0x1 ;  /* 0xffffffffff087424 */ /* 0x000fe200078e00ff */
[----:B------:R-:W-:-:S05]  /*b800*/  SHF.R.U32.HI R9, RZ, R10, R9 ;  /* 0x0000000aff097219 */ /* 0x000fca0000011609 */
[----:B------:R-:W1:Y:S01]  /*b810*/  LDC R26, c[0x0][0x648] ;  /* 0x00019200ff1a7b82 */ /* 0x000e620000000800 */
[-CC-:B--2---:R-:W-:Y:S02]  /*b820*/  SHF.R.U64 R21, R14, R12.reuse, R9.reuse ;  /* 0x0000000c0e157219 */ /* 0x184fe40000001209 */
[----:B------:R-:W-:-:S05]  /*b830*/  SHF.R.U32.HI R6, RZ, R12, R9 ;  /* 0x0000000cff067219 */ /* 0x000fca0000011609 */
[----:B------:R-:W2:Y:S01]  /*b840*/  LDC R27, c[0x0][0x638] ;  /* 0x00018e00ff1b7b82 */ /* 0x000ea20000000800 */
[-C--:B---3--:R-:W-:Y:S02]  /*b850*/  SHF.L.U32 R8, R8, R25.reuse, RZ ;  /* 0x0000001908087219 */ /* 0x088fe400000006ff */
[-CC-:B------:R-:W-:Y:S02]  /*b860*/  SHF.R.U64 R23, R21, R25.reuse, R6.reuse ;  /* 0x0000001915177219 */ /* 0x180fe40000001206 */
[----:B------:R-:W-:Y:S02]  /*b870*/  LOP3.LUT R32, RZ, R8, RZ, 0x33, !PT ;  /* 0x00000008ff207212 */ /* 0x000fe400078e33ff */
[----:B------:R-:W-:Y:S01]  /*b880*/  SHF.R.U32.HI R9, RZ, R25, R6 ;  /* 0x00000019ff097219 */ /* 0x000fe20000011606 */
[----:B------:R-:W3:Y:S01]  /*b890*/  LDC R31, c[0x0][0x610] ;  /* 0x00018400ff1f7b82 */ /* 0x000ee20000000800 */
[----:B------:R-:W-:Y:S01]  /*b8a0*/  IMAD.MOV.U32 R8, RZ, RZ, R23 ;  /* 0x000000ffff087224 */ /* 0x000fe200078e0017 */
[----:B------:R-:W-:Y:S06]  /*b8b0*/  @!P0 BRA `(.L_x_293) ;  /* 0x0000000000288947 */ /* 0x000fec0003800000 */
[----:B------:R-:W4:Y:S02]  /*b8c0*/  LDC R6, c[0x0][0x64c] ;  /* 0x00019300ff067b82 */ /* 0x000f240000000800 */
[----:B----4-:R-:W-:-:S04]  /*b8d0*/  IADD3 R13, P0, R23, R6, RZ ;  /* 0x00000006170d7210 */ /* 0x010fc80007f1e0ff */
        /* <DEDUP_REMOVED lines=8> */
.L_x_293:
[----:B------:R-:W-:Y:S02]  /*b960*/  ISETP.NE.AND P0, PT, R2, 0x1, PT ;  /* 0x000000010200780c */ /* 0x000fe40003f05270 */
[----:B-1----:R-:W-:Y:S01]  /*b970*/  SHF.R.U64 R6, R8, R26, R9 ;  /* 0x0000001a08067219 */ /* 0x002fe20000001209 */
[----:B0-----:R-:W-:Y:S01]  /*b980*/  VIADD R9, R20, 0xffffffff ;  /* 0xffffffff14097836 */ /* 0x001fe20000000000 */
[----:B------:R-:W-:Y:S02]  /*b990*/  SHF.L.U32 R30, R30, R25, RZ ;  /* 0x000000191e1e7219 */ /* 0x000fe400000006ff */
[----:B------:R-:W-:Y:S01]  /*b9a0*/  LOP3.LUT R5, R21, R32, RZ, 0xc0, !PT ;  /* 0x0000002015057212 */ /* 0x000fe200078ec0ff */
[----:B------:R-:W-:-:S04]  /*b9b0*/  IMAD.MOV R8, RZ, RZ, -R6 ;  /* 0x000000ffff087224 */ /* 0x000fc800078e0a06 */
[----:B------:R-:W-:Y:S01]  /*b9c0*/  IMAD R6, R30, R6, R5 ;  /* 0x000000061e067224 */ /* 0x000fe200078e0205 */
[----:B------:R-:W-:Y:S01]  /*b9d0*/  LOP3.LUT R5, R14, R9, RZ, 0xc0, !PT ;  /* 0x000000090e057212 */ /* 0x000fe200078ec0ff */
[----:B------:R-:W-:Y:S02]  /*b9e0*/  @P0 IMAD R3, R7, R24, R4 ;  /* 0x0000001807030224 */ /* 0x000fe400078e0204 */
[----:B--2---:R-:W-:Y:S02]  /*b9f0*/  IMAD R4, R8, R27, R23 ;  /* 0x0000001b08047224 */ /* 0x004fe400078e0217 */
[----:B---3--:R-:W-:Y:S02]  /*ba00*/  IMAD R3, R6, R31, R3 ;  /* 0x0000001f06037224 */ /* 0x008fe400078e0203 */
[----:B------:R-:W-:Y:S02]  /*ba10*/  IMAD R4, R4, R20, R5 ;  /* 0x0000001404047224 */ /* 0x000fe400078e0205 */
[----:B------:R-:W-:-:S02]  /*ba20*/  IMAD.MOV.U32 R8, RZ, RZ, 0x1 ;  /* 0x00000001ff087424 */ /* 0x000fc400078e00ff */
[----:B------:R-:W-:Y:S01]  /*ba30*/  IMAD.MOV.U32 R6, RZ, RZ, R22 ;  /* 0x000000ffff067224 */ /* 0x000fe200078e0016 */
[----:B------:R-:W-:Y:S02]  /*ba40*/  SEL R20, R4, R3, !P0 ;  /* 0x0000000304147207 */ /* 0x000fe40004000000 */
[----:B------:R-:W-:-:S07]  /*ba50*/  SEL R21, R3, R4, !P0 ;  /* 0x0000000403157207 */ /* 0x000fce0004000000 */
.L_x_291:
[----:B------:R-:W-:-:S08]  /*ba60*/  NOP ;  /* 0x0000000000007918 */ /* 0x000fd00000000000 */
[----:B------:R-:W0:-:S00]  /*ba70*/  USETMAXREG.DEALLOC.CTAPOOL 0x28 ;  /* 0x00000028000079c8 */ /* 0x000e0000080e0500 */
[----:B0-----:R-:W-:-:S13]  /*ba80*/  ISETP.NE.AND P0, PT, R0, RZ, PT ;  /* 0x000000ff0000720c */ /* 0x001fda0003f05270 */
[----:B------:R-:W-:Y:S05]  /*ba90*/  @P0 EXIT ;  /* 0x000000000000094d */ /* 0x000fea0003800000 */
[----:B------:R-:W-:Y:S01]  /*baa0*/  LOP3.LUT P0, RZ, R8, 0xff, RZ, 0xc0, !PT ;  /* 0x000000ff08ff7812 */ /* 0x000fe2000780c0ff */
[----:B------:R-:W-:Y:S02]  /*bab0*/  IMAD.MOV.U32 R0, RZ, RZ, 0x1 ;  /* 0x00000001ff007424 */ /* 0x000fe400078e00ff */
[----:B------:R-:W-:-:S10]  /*bac0*/  IMAD.MOV.U32 R3, RZ, RZ, RZ ;  /* 0x000000ffff037224 */ /* 0x000fd400078e00ff */
[----:B------:R-:W-:Y:S05]  /*bad0*/  @!P0 BRA `(.L_x_294) ;  /* 0x0000000c00748947 */ /* 0x000fea0003800000 */
[----:B------:R-:W0:Y:S01]  /*bae0*/  LDC R0, c[0x0][0x28c] ;  /* 0x0000a300ff007b82 */ /* 0x000e220000000800 */
[----:B------:R-:W1:Y:S01]  /*baf0*/  S2R R12, SR_CgaCtaId ;  /* 0x00000000000c7919 */ /* 0x000e620000008800 */
[----:B------:R-:W-:Y:S01]  /*bb00*/  ULDC UR5, c[0x0][0x658] ;  /* 0x0001960000057ab9 */ /* 0x000fe20000000800 */
[----:B------:R-:W-:Y:S01]  /*bb10*/  UMOV UR7, 0xffffffff ;  /* 0xffffffff00077882 */ /* 0x000fe20000000000 */
[----:B------:R-:W-:Y:S01]  /*bb20*/  ULDC UR6, c[0x0][0xc] ;  /* 0x0000030000067ab9 */ /* 0x000fe20000000800 */
[----:B------:R-:W-:Y:S01]  /*bb30*/  USHF.L.U32 UR9, UR7, UR5, URZ ;  /* 0x0000000507097299 */ /* 0x000fe2000800063f */
[----:B------:R-:W-:Y:S01]  /*bb40*/  BSSY B0, `(.L_x_294) ;  /* 0x00000d6000007945 */ /* 0x000fe20003800000 */
[----:B------:R-:W-:Y:S01]  /*bb50*/  UMOV UR8, 0x1 ;  /* 0x0000000100087882 */ /* 0x000fe20000000000 */
[----:B------:R-:W-:Y:S01]  /*bb60*/  ULDC UR7, c[0x0][0x10] ;  /* 0x0000040000077ab9 */ /* 0x000fe20000000800 */
[----:B------:R-:W-:Y:S01]  /*bb70*/  USHF.L.U32 UR5, UR8, UR5, URZ ;  /* 0x0000000508057299 */ /* 0x000fe2000800063f */
[----:B------:R-:W-:Y:S01]  /*bb80*/  MOV R9, 0x1 ;  /* 0x0000000100097802 */ /* 0x000fe20000000f00 */
[----:B------:R-:W-:Y:S01]  /*bb90*/  UIMAD.WIDE.U32 UR6, UR6, UR7, URZ ;  /* 0x00000007060672a5 */ /* 0x000fe2000f8e003f */
[----:B------:R-:W-:Y:S01]  /*bba0*/  LOP3.LUT R8, R19, 0x2, RZ, 0xfc, !PT ;  /* 0x0000000213087812 */ /* 0x000fe200078efcff */
[----:B------:R-:W-:Y:S01]  /*bbb0*/  ULDC UR8, c[0x0][0x14] ;  /* 0x0000050000087ab9 */ /* 0x000fe20000000800 */
[----:B------:R-:W-:Y:S01]  /*bbc0*/  ULDC UR4, c[0x0][0x600] ;  /* 0x0001800000047ab9 */ /* 0x000fe20000000800 */
[----:B------:R-:W-:-:S02]  /*bbd0*/  UIMAD.WIDE.U32 UR30, UR6, UR8, URZ ;  /* 0x00000008061e72a5 */ /* 0x000fc4000f8e003f */
[----:B------:R-:W-:Y:S02]  /*bbe0*/  UIMAD UR7, UR7, UR8, URZ ;  /* 0x00000008070772a4 */ /* 0x000fe4000f8e023f */
[----:B------:R-:W-:Y:S02]  /*bbf0*/  UIADD3 UR4, UR4, -0x1, URZ ;  /* 0xffffffff04047890 */ /* 0x000fe4000fffe03f */
[----:B------:R-:W-:Y:S02]  /*bc00*/  ULOP3.LUT UR6, URZ, UR9, URZ, 0x33, !UPT ;  /* 0x000000093f067292 */ /* 0x000fe4000f8e333f */
[----:B------:R-:W-:Y:S01]  /*bc10*/  UIADD3 UR7, UR31, UR7, URZ ;  /* 0x000000071f077290 */ /* 0x000fe2000fffe03f */
[----:B0-----:R-:W-:Y:S01]  /*bc20*/  VIADD R0, R0, 0x7f ;  /* 0x0000007f00007836 */ /* 0x001fe20000000000 */
[----:B------:R-:W-:-:S04]  /*bc30*/  ULDC.64 UR38, c[0x0][0x198] ;  /* 0x0000660000267ab9 */ /* 0x000fc80000000a00 */
[----:B------:R-:W-:-:S04]  /*bc40*/  SHF.R.S32.HI R3, RZ, 0x1f, R0 ;  /* 0x0000001fff037819 */ /* 0x000fc80000011400 */
[----:B------:R-:W-:Y:S01]  /*bc50*/  LEA.HI R10, R3, R0, RZ, 0x7 ;  /* 0x00000000030a7211 */ /* 0x000fe200078f38ff */
[C---:B-1----:R-:W-:Y:S02]  /*bc60*/  IMAD.SHL.U32 R11, R12.reuse, 0x40, RZ ;  /* 0x000000400c0b7824 */ /* 0x042fe400078e00ff */
[----:B------:R-:W-:Y:S01]  /*bc70*/  IMAD.SHL.U32 R12, R12, 0x1000, RZ ;  /* 0x000010000c0c7824 */ /* 0x000fe200078e00ff */
[----:B------:R-:W-:Y:S01]  /*bc80*/  SHF.R.S32.HI R10, RZ, 0x7, R10 ;  /* 0x00000007ff0a7819 */ /* 0x000fe2000001140a */
[----:B------:R-:W-:Y:S01]  /*bc90*/  IMAD.MOV.U32 R0, RZ, RZ, 0x1 ;  /* 0x00000001ff007424 */ /* 0x000fe200078e00ff */
[----:B------:R-:W-:Y:S01]  /*bca0*/  LOP3.LUT R11, R11, 0x40, RZ, 0xc0, !PT ;  /* 0x000000400b0b7812 */ /* 0x000fe200078ec0ff */
[----:B------:R-:W-:Y:S01]  /*bcb0*/  IMAD.MOV.U32 R3, RZ, RZ, RZ ;  /* 0x000000ffff037224 */ /* 0x000fe200078e00ff */
[----:B------:R-:W-:Y:S01]  /*bcc0*/  LOP3.LUT R12, R12, 0x1000, RZ, 0xc0, !PT ;  /* 0x000010000c0c7812 */ /* 0x000fe200078ec0ff */
[----:B------:R-:W-:-:S07]  /*bcd0*/  VIADD R13, R10, 0x1 ;  /* 0x000000010a0d7836 */ /* 0x000fce0000000000 */
.L_x_305:
[----:B------:R-:W-:-:S03]  /*bce0*/  UMOV UR8, 0xffffffff ;  /* 0xffffffff00087882 */ /* 0x000fc60000000000 */
[----:B------:R-:W-:Y:S05]  /*bcf0*/  BRA.DIV UR8, `(.L_x_295) ;  /* 0x0000000e08b07947 */ /* 0x000fea000b800000 */
[----:B------:R-:W-:-:S13]  /*bd00*/  ELECT P6, URZ, PT ;  /* 0x00000000003f782f */ /* 0x000fda00038c0000 */
.L_x_315:
[----:B------:R-:W0:Y:S01]  /*bd10*/  LDC R4, c[0x0][0x28c] ;  /* 0x0000a300ff047b82 */ /* 0x000e220000000800 */
[----:B------:R-:W-:Y:S01]  /*bd20*/  BSSY B1, `(.L_x_296) ;  /* 0x0000044000017945 */ /* 0x000fe20003800000 */
[----:B0-----:R-:W-:-:S13]  /*bd30*/  ISETP.LT.OR P6, PT, R4, 0x1, !P6 ;  /* 0x000000010400780c */ /* 0x001fda00077c1670 */
[----:B------:R-:W-:Y:S05]  /*bd40*/  @P6 BRA `(.L_x_297) ;  /* 0x0000000400046947 */ /* 0x000fea0003800000 */
[----:B------:R-:W-:Y:S01]  /*bd50*/  IMAD.SHL.U32 R21, R21, 0x100, RZ ;  /* 0x0000010015157824 */ /* 0x000fe200078e00ff */
[----:B------:R-:W-:Y:S01]  /*bd60*/  MOV R5, R0 ;  /* 0x0000000000057202 */ /* 0x000fe20000000f00 */
[----:B------:R-:W-:Y:S02]  /*bd70*/  IMAD R20, R20, 0x80, R11 ;  /* 0x0000008014147824 */ /* 0x000fe400078e020b */
[----:B------:R-:W-:Y:S02]  /*bd80*/  IMAD.MOV.U32 R24, RZ, RZ, RZ ;  /* 0x000000ffff187224 */ /* 0x000fe400078e00ff */
[----:B------:R-:W-:Y:S02]  /*bd90*/  IMAD.MOV.U32 R4, RZ, RZ, R13 ;  /* 0x000000ffff047224 */ /* 0x000fe400078e000d */
[----:B------:R-:W-:-:S07]  /*bda0*/  IMAD.MOV.U32 R7, RZ, RZ, R3 ;  /* 0x000000ffff077224 */ /* 0x000fce00078e0003 */
.L_x_300:
[----:B------:R-:W0:Y:S01]  /*bdb0*/  S2R R15, SR_CgaCtaId ;  /* 0x00000000000f7919 */ /* 0x000e220000008800 */
[----:B------:R-:W-:Y:S02]  /*bdc0*/  MOV R14, 0x400 ;  /* 0x00000400000e7802 */ /* 0x000fe40000000f00 */
[----:B------:R-:W-:Y:S02]  /*bdd0*/  LOP3.LUT P1, RZ, R18, 0x7f, RZ, 0xc0, !PT ;  /* 0x0000007f12ff7812 */ /* 0x000fe4000782c0ff */
[----:B0-----:R-:W-:Y:S02]  /*bde0*/  LEA R22, R15, R14, 0x18 ;  /* 0x0000000e0f167211 */ /* 0x001fe400078ec0ff */
[----:B------:R-:W-:-:S09]  /*bdf0*/  SHF.L.U32 R14, R5, 0x1f, RZ ;  /* 0x0000001f050e7819 */ /* 0x000fd200000006ff */
[----:B------:R-:W0:Y:S01]  /*be00*/  @!P1 LDC R15, c[0x0][0x500] ;  /* 0x00014000ff0f9b82 */ /* 0x000e220000000800 */
[----:B------:R-:W-:-:S04]  /*be10*/  IMAD R23, R7, 0x8, R22 ;  /* 0x0000000807177824 */ /* 0x000fc800078e0216 */
[----:B------:R-:W1:Y:S02]  /*be20*/  SYNCS.PHASECHK.TRANS64.TRYWAIT P0, [R23+URZ+0x18], R14 ;  /* 0x0000180e170075a7 */ /* 0x000e64000800017f */
[----:B-1----:R-:W-:Y:S05]  /*be30*/  @!P0 BRA `(.L_x_298) ;  /* 0x0000000c00808947 */ /* 0x002fea0003800000 */
.L_x_316:
[----:B-1----:R-:W-:Y:S01]  /*be40*/  PRMT R14, R8, 0x9910, RZ ;  /* 0x00009910080e7816 */ /* 0x002fe200000000ff */
[----:B0-----:R0:W-:Y:S03]  /*be50*/  @!P1 SYNCS.ARRIVE.TRANS64 RZ, [R23+URZ], R15 ;  /* 0x0000000f17ff99a7 */ /* 0x0011e6000800003f */
[----:B------:R-:W-:-:S13]  /*be60*/  ISETP.NE.AND P0, PT, R14, 0x2, PT ;  /* 0x000000020e00780c */ /* 0x000fda0003f05270 */
[----:B0-----:R-:W-:Y:S05]  /*be70*/  @P0 BRA `(.L_x_299) ;  /* 0x0000000000040947 */ /* 0x001fea0003800000 */
[----:B------:R-:W-:Y:S01]  /*be80*/  BPT.TRAP 0x1 ;  /* 0x000000040000795c */ /* 0x000fe20000300000 */
.L_x_299:
[----:B------:R-:W-:Y:S01]  /*be90*/  IMAD R14, R7, 0x10000, R22 ;  /* 0x00010000070e7824 */ /* 0x000fe200078e0216 */
[----:B------:R-:W-:Y:S01]  /*bea0*/  R2UR UR34, R24 ;  /* 0x00000000182272ca */ /* 0x000fe200000e0000 */
[----:B------:R-:W-:Y:S01]  /*beb0*/  VIADD R4, R4, 0xffffffff ;  /* 0xffffffff04047836 */ /* 0x000fe20000000000 */
[----:B------:R-:W-:Y:S01]  /*bec0*/  R2UR UR33, R23 ;  /* 0x00000000172172ca */ /* 0x000fe200000e0000 */
[----:B------:R-:W-:Y:S01]  /*bed0*/  UIADD3 UR14, UP0, UR38, 0xf0, URZ ;  /* 0x000000f0260e7890 */ /* 0x000fe2000ff1e03f */
[----:B------:R-:W-:Y:S01]  /*bee0*/  R2UR UR24, R14 ;  /* 0x000000000e1872ca */ /* 0x000fe200000e0000 */
[----:B------:R-:W-:Y:S01]  /*bef0*/  IMAD R14, R7, 0x4000, R12 ;  /* 0x00004000070e7824 */ /* 0x000fe200078e020c */
[----:B------:R-:W-:Y:S01]  /*bf00*/  R2UR UR36, R6 ;  /* 0x00000000062472ca */ /* 0x000fe200000e0000 */
[----:B------:R-:W-:Y:S01]  /*bf10*/  UIADD3 UR40, UP1, UR38, 0x1f0, URZ ;  /* 0x000001f026287890 */ /* 0x000fe2000ff3e03f */
[----:B------:R-:W-:Y:S01]  /*bf20*/  R2UR UR35, R21 ;  /* 0x00000000152372ca */ /* 0x000fe200000e0000 */
[----:B------:R-:W-:Y:S01]  /*bf30*/  IMAD R14, R14, 0x2, R22 ;  /* 0x000000020e0e7824 */ /* 0x000fe200078e0216 */
[----:B------:R-:W-:Y:S01]  /*bf40*/  R2UR UR19, R20 ;  /* 0x00000000141372ca */ /* 0x000fe200000e0000 */
[----:B------:R-:W-:Y:S01]  /*bf50*/  UIADD3.X UR15, URZ, UR39, URZ, UP0, !UPT ;  /* 0x000000273f0f7290 */ /* 0x000fe200087fe43f */
[----:B------:R-:W-:Y:S01]  /*bf60*/  ISETP.GT.AND P1, PT, R4, 0x1, PT ;  /* 0x000000010400780c */ /* 0x000fe20003f24270 */
[----:B------:R-:W-:Y:S01]  /*bf70*/  UIADD3 UR26, UR34, 0x40, URZ ;  /* 0x00000040221a7890 */ /* 0x000fe2000fffe03f */
[----:B------:R-:W-:Y:S01]  /*bf80*/  R2UR UR8, R14 ;  /* 0x000000000e0872ca */ /* 0x000fe200000e0000 */
[----:B------:R-:W-:Y:S01]  /*bf90*/  UIADD3.X UR41, URZ, UR39, URZ, UP1, !UPT ;  /* 0x000000273f297290 */ /* 0x000fe20008ffe43f */
[----:B------:R-:W-:Y:S01]  /*bfa0*/  VIADD R7, R7, 0x1 ;  /* 0x0000000107077836 */ /* 0x000fe20000000000 */
[----:B------:R-:W-:Y:S01]  /*bfb0*/  UIADD3 UR32, UR24, 0x100, URZ ;  /* 0x0000010018207890 */ /* 0x000fe2000fffe03f */
[----:B------:R-:W-:Y:S01]  /*bfc0*/  VIADD R24, R24, 0x80 ;  /* 0x0000008018187836 */ /* 0x000fe20000000000 */
[----:B------:R-:W-:Y:S01]  /*bfd0*/  UIADD3 UR24, UR24, 0x8100, URZ ;  /* 0x0000810018187890 */ /* 0x000fe2000fffe03f */
[----:B------:R-:W-:Y:S01]  /*bfe0*/  UMOV UR22, 0x0 ;  /* 0x0000000000167882 */ /* 0x000fe20000000000 */
[----:B------:R-:W-:Y:S01]  /*bff0*/  UMOV UR23, 0x10000000 ;  /* 0x1000000000177882 */ /* 0x000fe20000000000 */
[----:B------:R-:W-:Y:S01]  /*c000*/  ISETP.NE.AND P0, PT, R7, 0x3, PT ;  /* 0x000000030700780c */ /* 0x000fe20003f05270 */
[----:B------:R-:W-:Y:S01]  /*c010*/  UMOV UR25, UR33 ;  /* 0x0000002100197c82 */ /* 0x000fe20008000000 */
[----:B------:R-:W-:Y:S01]  /*c020*/  UMOV UR28, UR36 ;  /* 0x00000024001c7c82 */ /* 0x000fe20008000000 */
[----:B------:R-:W-:-:S02]  /*c030*/  UMOV UR27, UR35 ;  /* 0x00000023001b7c82 */ /* 0x000fc40008000000 */
[----:B------:R-:W-:Y:S01]  /*c040*/  UIADD3 UR16, UR8, 0x30100, URZ ;  /* 0x0003010008107890 */ /* 0x000fe2000fffe03f */
[----:B------:R0:W-:Y:S01]  /*c050*/  UTMALDG.3D [UR32], [UR14], desc[UR22] ;  /* 0x000016200e0075b4 */ /* 0x0001e20008011000 */
[----:B------:R-:W-:Y:S01]  /*c060*/  UIADD3 UR8, UR8, 0x34100, URZ ;  /* 0x0003410008087890 */ /* 0x000fe2000fffe03f */
[----:B------:R-:W-:Y:S01]  /*c070*/  SEL R14, RZ, 0x1, P0 ;  /* 0x00000001ff0e7807 */ /* 0x000fe20000000000 */
[----:B------:R-:W-:Y:S01]  /*c080*/  UMOV UR13, 0x30000 ;  /* 0x00030000000d7882 */ /* 0x000fe20000000000 */
[----:B------:R-:W-:Y:S01]  /*c090*/  UMOV UR17, UR33 ;  /* 0x0000002100117c82 */ /* 0x000fe20008000000 */
[----:B------:R-:W-:Y:S01]  /*c0a0*/  UMOV UR18, UR34 ;  /* 0x0000002200127c82 */ /* 0x000fe20008000000 */
[----:B------:R-:W-:Y:S01]  /*c0b0*/  UMOV UR20, UR36 ;  /* 0x0000002400147c82 */ /* 0x000fe20008000000 */
[----:B------:R-:W-:Y:S01]  /*c0c0*/  UMOV UR9, UR33 ;  /* 0x0000002100097c82 */ /* 0x000fe20008000000 */
[----:B------:R-:W-:Y:S01]  /*c0d0*/  UMOV UR11, UR19 ;  /* 0x00000013000b7c82 */ /* 0x000fe20008000000 */
[----:B------:R-:W-:Y:S01]  /*c0e0*/  UMOV UR12, UR36 ;  /* 0x00000024000c7c82 */ /* 0x000fe20008000000 */
[----:B------:R0:W-:Y:S01]  /*c0f0*/  UTMALDG.3D [UR24], [UR14], desc[UR22] ;  /* 0x000016180e0075b4 */ /* 0x0001e20008011000 */
[----:B------:R-:W-:Y:S01]  /*c100*/  UMOV UR10, UR26 ;  /* 0x0000001a000a7c82 */ /* 0x000fe20008000000 */
[----:B------:R-:W-:-:S02]  /*c110*/  LOP3.LUT R5, R5, R14, RZ, 0x3c, !PT ;  /* 0x0000000e05057212 */ /* 0x000fc400078e3cff */
[----:B------:R-:W-:Y:S01]  /*c120*/  SEL R7, R7, RZ, P0 ;  /* 0x000000ff07077207 */ /* 0x000fe20000000000 */
[----:B------:R0:W-:Y:S01]  /*c130*/  UTMALDG.3D.MULTICAST [UR16], [UR40], UR13, desc[UR22] ;  /* 0x00001610280073b4 */ /* 0x0001e2000801180d */
[----:B------:R0:W-:Y:S02]  /*c140*/  UTMALDG.3D.MULTICAST [UR8], [UR40], UR13, desc[UR22] ;  /* 0x00001608280073b4 */ /* 0x0001e4000801180d */
[----:B0-----:R-:W-:Y:S05]  /*c150*/  @P1 BRA `(.L_x_300) ;  /* 0xfffffffc00141947 */ /* 0x001fea000383ffff */
.L_x_297:
[----:B------:R-:W-:Y:S05]  /*c160*/  BSYNC B1 ;  /* 0x0000000000017941 */ /* 0x000fea0003800000 */
.L_x_296:
[----:B------:R-:W-:Y:S01]  /*c170*/  LOP3.LUT P1, RZ, R9, 0xff, RZ, 0xc0, !PT ;  /* 0x000000ff09ff7812 */ /* 0x000fe2000782c0ff */
[C---:B------:R-:W-:Y:S01]  /*c180*/  IMAD.IADD R6, R10.reuse, 0x1, R3 ;  /* 0x000000010a067824 */ /* 0x040fe200078e0203 */
[----:B------:R-:W-:Y:S01]  /*c190*/  ULDC.64 UR8, c[0x0][0x650] ;  /* 0x0001940000087ab9 */ /* 0x000fe20000000a00 */
[----:B------:R-:W-:Y:S01]  /*c1a0*/  ISETP.GE.U32.AND P2, PT, R10, 0x3, PT ;  /* 0x000000030a00780c */ /* 0x000fe20003f46070 */
[----:B------:R-:W-:Y:S01]  /*c1b0*/  BSSY B1, `(.L_x_301) ;  /* 0x000006c000017945 */ /* 0x000fe20003800000 */
[----:B------:R-:W-:Y:S01]  /*c1c0*/  MOV R21, 0xffffffff ;  /* 0xffffffff00157802 */ /* 0x000fe20000000f00 */
[----:B------:R-:W-:Y:S01]  /*c1d0*/  IMAD.MOV.U32 R20, RZ, RZ, -0x1 ;  /* 0xffffffffff147424 */ /* 0x000fe200078e00ff */
[----:B------:R-:W-:Y:S02]  /*c1e0*/  ISETP.GT.U32.AND P0, PT, R6, 0x2, PT ;  /* 0x000000020600780c */ /* 0x000fe40003f04070 */
[----:B------:R-:W-:Y:S02]  /*c1f0*/  PRMT R9, RZ, 0x7610, R9 ;  /* 0x00007610ff097816 */ /* 0x000fe40000000009 */
[----:B------:R-:W-:-:S02]  /*c200*/  ISETP.LT.U32.AND P0, PT, R10, 0x3, P0 ;  /* 0x000000030a00780c */ /* 0x000fc40000701070 */
[----:B------:R-:W0:Y:S01]  /*c210*/  @P1 S2R R5, SR_CgaCtaId ;  /* 0x0000000000051919 */ /* 0x000e220000008800 */
[----:B------:R-:W-:-:S04]  /*c220*/  @P1 MOV R4, 0x400 ;  /* 0x0000040000041802 */ /* 0x000fc80000000f00 */
[----:B0-----:R-:W-:Y:S01]  /*c230*/  @P1 LEA R3, R5, R4, 0x18 ;  /* 0x0000000405031211 */ /* 0x001fe200078ec0ff */
[----:B------:R-:W-:-:S03]  /*c240*/  IMAD.WIDE.U32 R4, R6, -0x55555555, RZ ;  /* 0xaaaaaaab06047825 */ /* 0x000fc600078e00ff */
[----:B------:R0:W-:Y:S01]  /*c250*/  @P1 SYNCS.ARRIVE.TRANS64.A1T0 RZ, [R3+URZ+0x48], RZ ;  /* 0x000048ff03ff19a7 */ /* 0x0001e2000810003f */
[----:B------:R-:W-:Y:S02]  /*c260*/  IADD3 R16, P1, R16, UR30, RZ ;  /* 0x0000001e10107c10 */ /* 0x000fe4000ff3e0ff */
[----:B------:R-:W-:Y:S02]  /*c270*/  SHF.R.U32.HI R5, RZ, 0x1, R5 ;  /* 0x00000001ff057819 */ /* 0x000fe40000011605 */
[----:B------:R-:W-:Y:S02]  /*c280*/  IADD3.X R17, R17, UR7, RZ, P1, !PT ;  /* 0x0000000711117c10 */ /* 0x000fe40008ffe4ff */
[----:B------:R-:W-:Y:S02]  /*c290*/  PRMT R4, RZ, 0x7610, R4 ;  /* 0x00007610ff047816 */ /* 0x000fe40000000004 */
[----:B0-----:R-:W-:Y:S02]  /*c2a0*/  SEL R3, RZ, 0x1, !P0 ;  /* 0x00000001ff037807 */ /* 0x001fe40004000000 */
[----:B------:R-:W-:-:S02]  /*c2b0*/  ISETP.GE.U32.AND P0, PT, R16, UR8, PT ;  /* 0x0000000810007c0c */ /* 0x000fc4000bf06070 */
[----:B------:R-:W-:Y:S01]  /*c2c0*/  LOP3.LUT R0, R0, R3, RZ, 0x3c, !PT ;  /* 0x0000000300007212 */ /* 0x000fe200078e3cff */
[----:B------:R-:W-:Y:S01]  /*c2d0*/  IMAD R3, R5, -0x3, R6 ;  /* 0xfffffffd05037824 */ /* 0x000fe200078e0206 */
[----:B------:R-:W-:Y:S01]  /*c2e0*/  ISETP.GE.U32.AND.EX P0, PT, R17, UR9, PT, P0 ;  /* 0x0000000911007c0c */ /* 0x000fe2000bf06100 */
[----:B------:R-:W-:Y:S01]  /*c2f0*/  IMAD.MOV.U32 R6, RZ, RZ, -0x1 ;  /* 0xffffffffff067424 */ /* 0x000fe200078e00ff */
[----:B------:R-:W-:-:S11]  /*c300*/  @P2 LOP3.LUT R0, R0, 0x1, R5, 0x78, !PT ;  /* 0x0000000100002812 */ /* 0x000fd600078e7805 */
[----:B------:R-:W-:Y:S05]  /*c310*/  @P0 BRA `(.L_x_302) ;  /* 0x0000000400540947 */ /* 0x000fea0003800000 */
[----:B------:R-:W0:Y:S01]  /*c320*/  S2R R15, SR_CTAID.X ;  /* 0x00000000000f7919 */ /* 0x000e220000002500 */
[----:B------:R-:W-:Y:S01]  /*c330*/  ULDC.64 UR8, c[0x0][0x628] ;  /* 0x00018a0000087ab9 */ /* 0x000fe20000000a00 */
[----:B------:R-:W-:Y:S01]  /*c340*/  ULDC UR11, c[0x0][0x630] ;  /* 0x00018c00000b7ab9 */ /* 0x000fe20000000800 */
[----:B------:R-:W-:Y:S01]  /*c350*/  ISETP.NE.U32.AND P0, PT, RZ, UR8, PT ;  /* 0x00000008ff007c0c */ /* 0x000fe2000bf05070 */
[----:B------:R-:W1:Y:S01]  /*c360*/  S2R R20, SR_CTAID.Y ;  /* 0x0000000000147919 */ /* 0x000e620000002600 */
[----:B------:R-:W-:Y:S01]  /*c370*/  ULDC UR12, c[0x0][0x150] ;  /* 0x00005400000c7ab9 */ /* 0x000fe20000000800 */
[----:B------:R-:W-:Y:S01]  /*c380*/  IMAD.MOV.U32 R4, RZ, RZ, R16 ;  /* 0x000000ffff047224 */ /* 0x000fe200078e0010 */
[----:B------:R-:W-:Y:S01]  /*c390*/  ISETP.NE.AND.EX P0, PT, RZ, UR9, PT, P0 ;  /* 0x00000009ff007c0c */ /* 0x000fe2000bf05300 */
[----:B------:R-:W-:Y:S01]  /*c3a0*/  IMAD.MOV.U32 R5, RZ, RZ, R17 ;  /* 0x000000ffff057224 */ /* 0x000fe200078e0011 */
[----:B0-----:R-:W-:-:S11]  /*c3b0*/  I2FP.F32.U32 R22, R15 ;  /* 0x0000000f00167245 */ /* 0x001fd60000201000 */
[----:B------:R-:W-:Y:S05]  /*c3c0*/  @!P0 BRA `(.L_x_303) ;  /* 0x0000000000288947 */ /* 0x000fea0003800000 */
[----:B------:R-:W-:Y:S02]  /*c3d0*/  ULDC UR10, c[0x0][0x634] ;  /* 0x00018d00000a7ab9 */ /* 0x000fe40000000800 */
[----:B------:R-:W-:-:S05]  /*c3e0*/  IADD3 R5, P0, R16, UR10, RZ ;  /* 0x0000000a10057c10 */ /* 0x000fca000ff1e0ff */
[----:B------:R-:W-:-:S04]  /*c3f0*/  IMAD.X R21, RZ, RZ, R17, P0 ;  /* 0x000000ffff157224 */ /* 0x000fc800000e0611 */
[----:B------:R-:W-:-:S04]  /*c400*/  IMAD.WIDE.U32 R6, R21, UR8, RZ ;  /* 0x0000000815067c25 */ /* 0x000fc8000f8e00ff */
[----:B------:R-:W-:-:S04]  /*c410*/  IMAD.WIDE.U32 R6, P0, R5, UR9, R6 ;  /* 0x0000000905067c25 */ /* 0x000fc8000f800006 */
[----:B------:R-:W-:-:S04]  /*c420*/  IMAD.WIDE.U32 R4, R5, UR8, RZ ;  /* 0x0000000805047c25 */ /* 0x000fc8000f8e00ff */
[----:B------:R-:W-:Y:S01]  /*c430*/  IMAD.MOV.U32 R4, RZ, RZ, R7 ;  /* 0x000000ffff047224 */ /* 0x000fe200078e0007 */
[----:B------:R-:W-:Y:S01]  /*c440*/  IADD3 RZ, P1, R5, R6, RZ ;  /* 0x0000000605ff7210 */ /* 0x000fe20007f3e0ff */
[----:B------:R-:W-:-:S04]  /*c450*/  IMAD.X R5, RZ, RZ, RZ, P0 ;  /* 0x000000ffff057224 */ /* 0x000fc800000e06ff */
[----:B------:R-:W-:-:S08]  /*c460*/  IMAD.WIDE.U32.X R4, R21, UR9, R4, P1 ;  /* 0x0000000915047c25 */ /* 0x000fd000088e0404 */
.L_x_303:
[--C-:B------:R-:W-:Y:S01]  /*c470*/  SHF.R.U64 R14, R4, UR11, R5.reuse ;  /* 0x0000000b040e7c19 */ /* 0x100fe20008001205 */
[----:B------:R-:W-:Y:S01]  /*c480*/  FMUL R22, R22, UR12 ;  /* 0x0000000c16167c20 */ /* 0x000fe20008400000 */
[----:B------:R-:W-:Y:S01]  /*c490*/  SHF.R.U32.HI R4, RZ, UR11, R5 ;  /* 0x0000000bff047c19 */ /* 0x000fe20008011605 */
[----:B------:R-:W0:Y:S01]  /*c4a0*/  LDC R6, c[0x0][0x144] ;  /* 0x00005100ff067b82 */ /* 0x000e220000000800 */
[----:B------:R-:W-:Y:S01]  /*c4b0*/  IADD3 R5, P0, RZ, -R14, RZ ;  /* 0x8000000eff057210 */ /* 0x000fe20007f1e0ff */
[----:B------:R-:W-:Y:S01]  /*c4c0*/  ULDC UR10, c[0x0][0x154] ;  /* 0x00005500000a7ab9 */ /* 0x000fe20000000800 */
[----:B-1----:R-:W-:Y:S01]  /*c4d0*/  I2FP.F32.U32 R7, R20 ;  /* 0x0000001400077245 */ /* 0x002fe20000201000 */
[----:B------:R-:W1:Y:S01]  /*c4e0*/  F2I.U32.TRUNC.NTZ R22, R22 ;  /* 0x0000001600167305 */ /* 0x000e62000020f000 */
[----:B------:R-:W-:Y:S01]  /*c4f0*/  ULDC.64 UR8, c[0x0][0x620] ;  /* 0x0001880000087ab9 */ /* 0x000fe20000000a00 */
[----:B------:R-:W-:Y:S01]  /*c500*/  IMAD.X R4, RZ, RZ, ~R4, P0 ;  /* 0x000000ffff047224 */ /* 0x000fe200000e0e04 */
[----:B------:R-:W-:Y:S01]  /*c510*/  ISETP.NE.AND P2, PT, R2, 0x1, PT ;  /* 0x000000010200780c */ /* 0x000fe20003f45270 */
[----:B------:R-:W-:Y:S01]  /*c520*/  FMUL R23, R7, UR10 ;  /* 0x0000000a07177c20 */ /* 0x000fe20008400000 */
[----:B------:R-:W2:Y:S01]  /*c530*/  LDC R25, c[0x0][0x148] ;  /* 0x00005200ff197b82 */ /* 0x000ea20000000800 */
[----:B------:R-:W-:Y:S01]  /*c540*/  IMAD R4, R4, UR8, RZ ;  /* 0x0000000804047c24 */ /* 0x000fe2000f8e02ff */
[----:B------:R-:W-:-:S02]  /*c550*/  ULDC.64 UR10, c[0x0][0x640] ;  /* 0x00019000000a7ab9 */ /* 0x000fc40000000a00 */
[----:B------:R-:W-:Y:S01]  /*c560*/  ISETP.NE.U32.AND P0, PT, RZ, UR10, PT ;  /* 0x0000000aff007c0c */ /* 0x000fe2000bf05070 */
[----:B------:R-:W3:Y:S01]  /*c570*/  F2I.U32.TRUNC.NTZ R23, R23 ;  /* 0x0000001700177305 */ /* 0x000ee2000020f000 */
[C---:B------:R-:W-:Y:S02]  /*c580*/  IMAD R7, R5.reuse, UR9, R4 ;  /* 0x0000000905077c24 */ /* 0x040fe4000f8e0204 */
[----:B------:R-:W-:Y:S01]  /*c590*/  IMAD.WIDE.U32 R4, R5, UR8, R16 ;  /* 0x0000000805047c25 */ /* 0x000fe2000f8e0010 */
[----:B------:R-:W-:Y:S01]  /*c5a0*/  ULDC UR8, c[0x0][0x618] ;  /* 0x0001860000087ab9 */ /* 0x000fe20000000800 */
[----:B------:R-:W-:Y:S02]  /*c5b0*/  ISETP.NE.AND.EX P0, PT, RZ, UR11, PT, P0 ;  /* 0x0000000bff007c0c */ /* 0x000fe4000bf05300 */
[----:B-1----:R-:W-:Y:S01]  /*c5c0*/  IMAD.MOV R22, RZ, RZ, -R22 ;  /* 0x000000ffff167224 */ /* 0x002fe200078e0a16 */
[----:B------:R-:W-:-:S03]  /*c5d0*/  IADD3 R5, R5, R7, RZ ;  /* 0x0000000705057210 */ /* 0x000fc60007ffe0ff */
[----:B0-----:R-:W-:Y:S01]  /*c5e0*/  IMAD R15, R6, R22, R15 ;  /* 0x00000016060f7224 */ /* 0x001fe200078e020f */
[--C-:B------:R-:W-:Y:S02]  /*c5f0*/  SHF.R.U64 R21, R4, UR8, R5.reuse ;  /* 0x0000000804157c19 */ /* 0x100fe40008001205 */
[----:B------:R-:W-:Y:S01]  /*c600*/  SHF.R.U32.HI R4, RZ, UR8, R5 ;  /* 0x00000008ff047c19 */ /* 0x000fe20008011605 */
[----:B------:R-:W-:Y:S01]  /*c610*/  ULDC UR8, c[0x0][0x608] ;  /* 0x0001820000087ab9 */ /* 0x000fe20000000800 */
[----:B---3--:R-:W-:Y:S02]  /*c620*/  IMAD.MOV R6, RZ, RZ, -R23 ;  /* 0x000000ffff067224 */ /* 0x008fe400078e0a17 */
[--C-:B------:R-:W-:Y:S02]  /*c630*/  SHF.R.U64 R22, R21, UR8, R4.reuse ;  /* 0x0000000815167c19 */ /* 0x100fe40008001204 */
[----:B------:R-:W-:Y:S01]  /*c640*/  SHF.R.U32.HI R5, RZ, UR8, R4 ;  /* 0x00000008ff057c19 */ /* 0x000fe20008011604 */
[----:B------:R-:W-:Y:S01]  /*c650*/  ULDC UR8, c[0x0][0x658] ;  /* 0x0001960000087ab9 */ /* 0x000fe20000000800 */
[----:B--2---:R-:W-:-:S02]  /*c660*/  @P2 IMAD R15, R25, R6, R20 ;  /* 0x00000006190f2224 */ /* 0x004fc400078e0214 */
[--C-:B------:R-:W-:Y:S02]  /*c670*/  SHF.R.U64 R20, R22, UR8, R5.reuse ;  /* 0x0000000816147c19 */ /* 0x100fe40008001205 */
[----:B------:R-:W-:-:S03]  /*c680*/  SHF.R.U32.HI R23, RZ, UR8, R5 ;  /* 0x00000008ff177c19 */ /* 0x000fc60008011605 */
[----:B------:R-:W-:Y:S02]  /*c690*/  IMAD.MOV.U32 R6, RZ, RZ, R20 ;  /* 0x000000ffff067224 */ /* 0x000fe400078e0014 */
[----:B------:R-:W-:Y:S01]  /*c6a0*/  IMAD.MOV.U32 R5, RZ, RZ, R23 ;  /* 0x000000ffff057224 */ /* 0x000fe200078e0017 */
[----:B------:R-:W-:Y:S06]  /*c6b0*/  @!P0 BRA `(.L_x_304) ;  /* 0x00000000002c8947 */ /* 0x000fec0003800000 */
        /* <DEDUP_REMOVED lines=9> */
[----:B------:R-:W-:-:S04]  /*c750*/  IMAD.WIDE.U32.X R4, R23, UR11, R4, P1 ;  /* 0x0000000b17047c25 */ /* 0x000fc800088e0404 */
[----:B------:R-:W-:-:S07]  /*c760*/  IMAD.MOV.U32 R6, RZ, RZ, R4 ;  /* 0x000000ffff067224 */ /* 0x000fce00078e0004 */
.L_x_304:
[----:B------:R-:W-:Y:S01]  /*c770*/  ULDC UR8, c[0x0][0x648] ;  /* 0x0001920000087ab9 */ /* 0x000fe20000000800 */
[----:B------:R-:W-:Y:S01]  /*c780*/  LOP3.LUT R4, R22, UR6, RZ, 0xc0, !PT ;  /* 0x0000000616047c12 */ /* 0x000fe2000f8ec0ff */
[----:B------:R-:W-:Y:S01]  /*c790*/  ULDC UR9, c[0x0][0x610] ;  /* 0x0001840000097ab9 */ /* 0x000fe20000000800 */
[----:B------:R-:W-:Y:S01]  /*c7a0*/  SHF.R.U64 R5, R6, UR8, R5 ;  /* 0x0000000806057c19 */ /* 0x000fe20008001205 */
[----:B------:R-:W-:Y:S01]  /*c7b0*/  ULDC UR8, c[0x0][0x638] ;  /* 0x00018e0000087ab9 */ /* 0x000fe20000000800 */
[----:B------:R-:W-:-:S03]  /*c7c0*/  LOP3.LUT R21, R21, UR4, RZ, 0xc0, !PT ;  /* 0x0000000415157c12 */ /* 0x000fc6000f8ec0ff */
[----:B------:R-:W-:Y:S02]  /*c7d0*/  IMAD.MOV R7, RZ, RZ, -R5 ;  /* 0x000000ffff077224 */ /* 0x000fe400078e0a05 */
[----:B------:R-:W-:Y:S02]  /*c7e0*/  IMAD R4, R5, UR5, R4 ;  /* 0x0000000505047c24 */ /* 0x000fe4000f8e0204 */
[----:B------:R-:W-:Y:S01]  /*c7f0*/  IMAD R20, R7, UR8, R20 ;  /* 0x0000000807147c24 */ /* 0x000fe2000f8e0214 */
[----:B------:R-:W-:Y:S01]  /*c800*/  ULDC UR8, c[0x0][0x600] ;  /* 0x0001800000087ab9 */ /* 0x000fe20000000800 */
[----:B------:R-:W-:Y:S02]  /*c810*/  IMAD R15, R4, UR9, R15 ;  /* 0x00000009040f7c24 */ /* 0x000fe4000f8e020f */
[----:B------:R-:W-:Y:S02]  /*c820*/  IMAD R6, R20, UR8, R21 ;  /* 0x0000000814067c24 */ /* 0x000fe4000f8e0215 */
[----:B------:R-:W-:-:S03]  /*c830*/  IMAD.MOV.U32 R4, RZ, RZ, 0x1 ;  /* 0x00000001ff047424 */ /* 0x000fc600078e00ff */
[----:B------:R-:W-:Y:S02]  /*c840*/  SEL R20, R6, R15, !P2 ;  /* 0x0000000f06147207 */ /* 0x000fe40005000000 */
[----:B------:R-:W-:Y:S02]  /*c850*/  SEL R21, R15, R6, !P2 ;  /* 0x000000060f157207 */ /* 0x000fe40005000000 */
[----:B------:R-:W-:-:S07]  /*c860*/  MOV R6, R14 ;  /* 0x0000000e00067202 */ /* 0x000fce0000000f00 */
.L_x_302:
[----:B------:R-:W-:Y:S05]  /*c870*/  BSYNC B1 ;  /* 0x0000000000017941 */ /* 0x000fea0003800000 */
.L_x_301:
[----:B------:R-:W-:-:S13]  /*c880*/  LOP3.LUT P0, RZ, R4, 0xff, RZ, 0xc0, !PT ;  /* 0x000000ff04ff7812 */ /* 0x000fda000780c0ff */
[----:B------:R-:W-:Y:S05]  /*c890*/  @P0 BRA `(.L_x_305) ;  /* 0xfffffff400100947 */ /* 0x000fea000383ffff */
[----:B------:R-:W-:Y:S05]  /*c8a0*/  BSYNC B0 ;  /* 0x0000000000007941 */ /* 0x000fea0003800000 */
.L_x_294:
[----:B------:R-:W-:-:S03]  /*c8b0*/  UMOV UR8, 0xffffffff ;  /* 0xffffffff00087882 */ /* 0x000fc60000000000 */
[----:B------:R-:W-:Y:S05]  /*c8c0*/  BRA.DIV UR8, `(.L_x_306) ;  /* 0x0000000208f07947 */ /* 0x000fea000b800000 */
[----:B------:R-:W-:-:S13]  /*c8d0*/  ELECT P6, URZ, PT ;  /* 0x00000000003f782f */ /* 0x000fda00038c0000 */
.L_x_319:
[----:B------:R-:W-:Y:S04]  /*c8e0*/  BSSY B0, `(.L_x_307) ;  /* 0x0000022000007945 */ /* 0x000fe80003800000 */
[----:B------:R-:W-:Y:S05]  /*c8f0*/  @!P6 BRA `(.L_x_308) ;  /* 0x000000000080e947 */ /* 0x000fea0003800000 */
[----:B------:R-:W-:-:S04]  /*c900*/  LOP3.LUT R19, R19, 0x2, RZ, 0xfc, !PT ;  /* 0x0000000213137812 */ /* 0x000fc800078efcff */
[----:B------:R-:W-:-:S13]  /*c910*/  ISETP.NE.AND P0, PT, R19, 0x3, PT ;  /* 0x000000031300780c */ /* 0x000fda0003f05270 */
[----:B------:R-:W-:Y:S05]  /*c920*/  @!P0 BRA `(.L_x_309) ;  /* 0x0000000000048947 */ /* 0x000fea0003800000 */
[----:B------:R-:W-:Y:S01]  /*c930*/  BPT.TRAP 0x1 ;  /* 0x000000040000795c */ /* 0x000fe20000300000 */
.L_x_309:
[----:B------:R-:W0:Y:S01]  /*c940*/  S2R R5, SR_CgaCtaId ;  /* 0x0000000000057919 */ /* 0x000e220000008800 */
[----:B------:R-:W-:Y:S02]  /*c950*/  MOV R2, 0x400 ;  /* 0x0000040000027802 */ /* 0x000fe40000000f00 */
[----:B------:R-:W-:Y:S02]  /*c960*/  SHF.L.U32 R4, R0, 0x1f, RZ ;  /* 0x0000001f00047819 */ /* 0x000fe400000006ff */
[----:B0-----:R-:W-:-:S05]  /*c970*/  LEA R2, R5, R2, 0x18 ;  /* 0x0000000205027211 */ /* 0x001fca00078ec0ff */
[----:B------:R-:W-:-:S04]  /*c980*/  VIADD R2, R2, 0x18 ;  /* 0x0000001802027836 */ /* 0x000fc80000000000 */
[C---:B------:R-:W-:Y:S02]  /*c990*/  IMAD R7, R3.reuse, 0x8, R2 ;  /* 0x0000000803077824 */ /* 0x040fe400078e0202 */
[----:B------:R-:W-:Y:S02]  /*c9a0*/  VIADD R3, R3, 0x1 ;  /* 0x0000000103037836 */ /* 0x000fe40000000000 */
[----:B------:R-:W0:Y:S03]  /*c9b0*/  SYNCS.PHASECHK.TRANS64.TRYWAIT P0, [R7+URZ], R4 ;  /* 0x00000004070075a7 */ /* 0x000e26000800017f */
[----:B------:R-:W-:-:S04]  /*c9c0*/  ISETP.NE.AND P1, PT, R3, 0x3, PT ;  /* 0x000000030300780c */ /* 0x000fc80003f25270 */
[----:B------:R-:W-:Y:S02]  /*c9d0*/  SEL R5, RZ, 0x1, P1 ;  /* 0x00000001ff057807 */ /* 0x000fe40000800000 */
[----:B------:R-:W-:Y:S02]  /*c9e0*/  SEL R3, R3, RZ, P1 ;  /* 0x000000ff03037207 */ /* 0x000fe40000800000 */
[----:B------:R-:W-:-:S03]  /*c9f0*/  LOP3.LUT R9, R0, R5, RZ, 0x3c, !PT ;  /* 0x0000000500097212 */ /* 0x000fc600078e3cff */
[----:B------:R-:W-:Y:S01]  /*ca00*/  IMAD R6, R3, 0x8, R2 ;  /* 0x0000000803067824 */ /* 0x000fe200078e0202 */
[----:B------:R-:W-:Y:S01]  /*ca10*/  SHF.L.U32 R5, R9, 0x1f, RZ ;  /* 0x0000001f09057819 */ /* 0x000fe200000006ff */
[----:B0-----:R-:W-:Y:S06]  /*ca20*/  @!P0 BRA `(.L_x_310) ;  /* 0x0000000000b88947 */ /* 0x001fec0003800000 */
.L_x_320:
[----:B------:R-:W1:Y:S01]  /*ca30*/  SYNCS.PHASECHK.TRANS64.TRYWAIT P0, [R6+URZ], R5 ;  /* 0x00000005060075a7 */ /* 0x000e62000800017f */
[----:B------:R-:W-:-:S05]  /*ca40*/  VIADD R0, R3, 0x1 ;  /* 0x0000000103007836 */ /* 0x000fca0000000000 */
[----:B------:R-:W-:-:S04]  /*ca50*/  ISETP.NE.AND P1, PT, R0, 0x3, PT ;  /* 0x000000030000780c */ /* 0x000fc80003f25270 */
[----:B0-----:R-:W-:Y:S02]  /*ca60*/  SEL R4, RZ, 0x1, P1 ;  /* 0x00000001ff047807 */ /* 0x001fe40000800000 */
[----:B------:R-:W-:Y:S02]  /*ca70*/  SEL R3, R0, RZ, P1 ;  /* 0x000000ff00037207 */ /* 0x000fe40000800000 */
[----:B------:R-:W-:Y:S01]  /*ca80*/  LOP3.LUT R0, R9, R4, RZ, 0x3c, !PT ;  /* 0x0000000409007212 */ /* 0x000fe200078e3cff */
[----:B-1----:R-:W-:Y:S06]  /*ca90*/  @!P0 BRA `(.L_x_311) ;  /* 0x0000000000b08947 */ /* 0x002fec0003800000 */
.L_x_321:
[----:B------:R-:W-:Y:S01]  /*caa0*/  IMAD R3, R3, 0x8, R2 ;  /* 0x0000000803037824 */ /* 0x000fe200078e0202 */
[----:B------:R-:W-:-:S07]  /*cab0*/  SHF.L.U32 R0, R0, 0x1f, RZ ;  /* 0x0000001f00007819 */ /* 0x000fce00000006ff */
.L_x_312:
[----:B-1----:R1:W2:Y:S02]  /*cac0*/  SYNCS.PHASECHK.TRANS64.TRYWAIT P0, [R3+URZ], R0 ;  /* 0x00000000030075a7 */ /* 0x0022a4000800017f */
[----:B--2---:R-:W-:Y:S05]  /*cad0*/  @!P0 NANOSLEEP.SYNCS 0x989680 ;  /* 0x009896800000895d */ /* 0x004fea0003900000 */
[----:B------:R-:W2:Y:S02]  /*cae0*/  @!P0 SYNCS.PHASECHK.TRANS64 P0, [R3+URZ], R0 ;  /* 0x00000000030085a7 */ /* 0x000ea4000800007f */
[----:B--2---:R-:W-:Y:S05]  /*caf0*/  @!P0 BRA `(.L_x_312) ;  /* 0xfffffffc00f08947 */ /* 0x004fea000383ffff */
.L_x_308:
[----:B------:R-:W-:Y:S05]  /*cb00*/  BSYNC B0 ;  /* 0x0000000000007941 */ /* 0x000fea0003800000 */
.L_x_307:
[----:B------:R-:W-:Y:S05]  /*cb10*/  EXIT ;  /* 0x000000000000794d */ /* 0x000fea0003800000 */
.L_x_21:
[----:B----4-:R4:W0:Y:S02]  /*cb20*/  SYNCS.PHASECHK.TRANS64.TRYWAIT P1, [R3+URZ], R0 ;  /* 0x00000000030075a7 */ /* 0x010824000802017f */
[----:B0-----:R-:W-:Y:S05]  /*cb30*/  @!P1 NANOSLEEP.SYNCS 0x989680 ;  /* 0x009896800000995d */ /* 0x001fea0003900000 */
[----:B------:R-:W0:Y:S02]  /*cb40*/  @!P1 SYNCS.PHASECHK.TRANS64 P1, [R3+URZ], R0 ;  /* 0x00000000030095a7 */ /* 0x000e24000802007f */
[----:B0-----:R-:W-:Y:S05]  /*cb50*/  @!P1 BRA `(.L_x_21) ;  /* 0xfffffffc00f09947 */ /* 0x001fea000383ffff */
[----:B------:R-:W-:Y:S05]  /*cb60*/  BRA `(.L_x_20) ;  /* 0xffffff4800647947 */ /* 0x000fea000383ffff */
.L_x_26:
[----:B-1----:R1:W3:Y:S02]  /*cb70*/  SYNCS.PHASECHK.TRANS64.TRYWAIT P1, [R5+URZ], R4 ;  /* 0x00000004050075a7 */ /* 0x0022e4000802017f */
[----:B---3--:R-:W-:Y:S05]  /*cb80*/  @!P1 NANOSLEEP.SYNCS 0x989680 ;  /* 0x009896800000995d */ /* 0x008fea0003900000 */
[----:B------:R-:W3:Y:S02]  /*cb90*/  @!P1 SYNCS.PHASECHK.TRANS64 P1, [R5+URZ], R4 ;  /* 0x00000004050095a7 */ /* 0x000ee4000802007f */
[----:B---3--:R-:W-:Y:S05]  /*cba0*/  @!P1 BRA `(.L_x_26) ;  /* 0xfffffffc00f09947 */ /* 0x008fea000383ffff */
[----:B------:R-:W-:Y:S05]  /*cbb0*/  BRA `(.L_x_25) ;  /* 0xffffff5000687947 */ /* 0x000fea000383ffff */
.L_x_295:
[----:B------:R-:W-:Y:S01]  /*cbc0*/  BSSY B1, `(.L_x_313) ;  /* 0x0000006000017945 */ /* 0x000fe20003800000 */
[----:B------:R-:W-:-:S07]  /*cbd0*/  IMAD.MOV.U32 R15, RZ, RZ, -0x1 ;  /* 0xffffffffff0f7424 */ /* 0x000fce00078e00ff */
[----:B------:R-:W-:Y:S05]  /*cbe0*/  WARPSYNC.COLLECTIVE R15, `(.L_x_314) ;  /* 0x000000000f0c7348 */ /* 0x000fea0003c00000 */
[----:B------:R-:W-:Y:S02]  /*cbf0*/  ELECT P6, UR62, PT ;  /* 0x00000000003e782f */ /* 0x000fe400038c0000 */
[----:B------:R-:W-:Y:S01]  /*cc00*/  MOV R14, UR62 ;  /* 0x0000003e000e7c02 */ /* 0x000fe20008000f00 */
[----:B------:R-:W-:Y:S10]  /*cc10*/  ENDCOLLECTIVE ;  /* 0x000000000000791b */ /* 0x000ff40003800000 */
.L_x_314:
[----:B------:R-:W-:Y:S05]  /*cc20*/  BSYNC B1 ;  /* 0x0000000000017941 */ /* 0x000fea0003800000 */
.L_x_313:
[----:B------:R-:W-:Y:S05]  /*cc30*/  BRA `(.L_x_315) ;  /* 0xfffffff000347947 */ /* 0x000fea000383ffff */
.L_x_298:
[----:B-1----:R1:W2:Y:S02]  /*cc40*/  SYNCS.PHASECHK.TRANS64.TRYWAIT P0, [R23+URZ+0x18], R14 ;  /* 0x0000180e170075a7 */ /* 0x0022a4000800017f */
[----:B--2---:R-:W-:Y:S05]  /*cc50*/  @!P0 NANOSLEEP.SYNCS 0x989680 ;  /* 0x009896800000895d */ /* 0x004fea0003900000 */
[----:B------:R-:W2:Y:S02]  /*cc60*/  @!P0 SYNCS.PHASECHK.TRANS64 P0, [R23+URZ+0x18], R14 ;  /* 0x0000180e170085a7 */ /* 0x000ea4000800007f */
[----:B--2---:R-:W-:Y:S05]  /*cc70*/  @!P0 BRA `(.L_x_298) ;  /* 0xfffffffc00f08947 */ /* 0x004fea000383ffff */
[----:B------:R-:W-:Y:S05]  /*cc80*/  BRA `(.L_x_316) ;  /* 0xfffffff0006c7947 */ /* 0x000fea000383ffff */
.L_x_306:
[----:B------:R-:W-:Y:S01]  /*cc90*/  BSSY B0, `(.L_x_317) ;  /* 0x0000006000007945 */ /* 0x000fe20003800000 */
[----:B------:R-:W-:-:S07]  /*cca0*/  IMAD.MOV.U32 R15, RZ, RZ, -0x1 ;  /* 0xffffffffff0f7424 */ /* 0x000fce00078e00ff */
[----:B------:R-:W-:Y:S05]  /*ccb0*/  WARPSYNC.COLLECTIVE R15, `(.L_x_318) ;  /* 0x000000000f0c7348 */ /* 0x000fea0003c00000 */
[----:B------:R-:W-:Y:S02]  /*ccc0*/  ELECT P6, UR62, PT ;  /* 0x00000000003e782f */ /* 0x000fe400038c0000 */
[----:B------:R-:W-:Y:S01]  /*ccd0*/  MOV R14, UR62 ;  /* 0x0000003e000e7c02 */ /* 0x000fe20008000f00 */
[----:B------:R-:W-:Y:S10]  /*cce0*/  ENDCOLLECTIVE ;  /* 0x000000000000791b */ /* 0x000ff40003800000 */
.L_x_318:
[----:B------:R-:W-:Y:S05]  /*ccf0*/  BSYNC B0 ;  /* 0x0000000000007941 */ /* 0x000fea0003800000 */
.L_x_317:
[----:B------:R-:W-:Y:S05]  /*cd00*/  BRA `(.L_x_319) ;  /* 0xfffffff800f47947 */ /* 0x000fea000383ffff */
.L_x_310:
[----:B0-----:R0:W1:Y:S02]  /*cd10*/  SYNCS.PHASECHK.TRANS64.TRYWAIT P0, [R7+URZ], R4 ;  /* 0x00000004070075a7 */ /* 0x001064000800017f */
[----:B-1----:R-:W-:Y:S05]  /*cd20*/  @!P0 NANOSLEEP.SYNCS 0x989680 ;  /* 0x009896800000895d */ /* 0x002fea0003900000 */
[----:B------:R-:W1:Y:S02]  /*cd30*/  @!P0 SYNCS.PHASECHK.TRANS64 P0, [R7+URZ], R4 ;  /* 0x00000004070085a7 */ /* 0x000e64000800007f */
[----:B-1----:R-:W-:Y:S05]  /*cd40*/  @!P0 BRA `(.L_x_310) ;  /* 0xfffffffc00f08947 */ /* 0x002fea000383ffff */
[----:B------:R-:W-:Y:S05]  /*cd50*/  BRA `(.L_x_320) ;  /* 0xfffffffc00347947 */ /* 0x000fea000383ffff */
.L_x_311:
[----:B0-----:R0:W1:Y:S02]  /*cd60*/  SYNCS.PHASECHK.TRANS64.TRYWAIT P0, [R6+URZ], R5 ;  /* 0x00000005060075a7 */ /* 0x001064000800017f */
[----:B-1----:R-:W-:Y:S05]  /*cd70*/  @!P0 NANOSLEEP.SYNCS 0x989680 ;  /* 0x009896800000895d */ /* 0x002fea0003900000 */
[----:B------:R-:W1:Y:S02]  /*cd80*/  @!P0 SYNCS.PHASECHK.TRANS64 P0, [R6+URZ], R5 ;  /* 0x00000005060085a7 */ /* 0x000e64000800007f */
[----:B-1----:R-:W-:Y:S05]  /*cd90*/  @!P0 BRA `(.L_x_311) ;  /* 0xfffffffc00f08947 */ /* 0x002fea000383ffff */
[----:B------:R-:W-:Y:S05]  /*cda0*/  BRA `(.L_x_321) ;  /* 0xfffffffc003c7947 */ /* 0x000fea000383ffff */
.L_x_322:
[----:B------:R-:W-:-:S00]  /*cdb0*/  BRA `(.L_x_322) ;  /* 0xfffffffc00fc7947 */ /* 0x000fc0000383ffff */
[----:B------:R-:W-:-:S00]  /*cdc0*/  NOP ;  /* 0x0000000000007918 */ /* 0x000fc00000000000 */
        /* <DEDUP_REMOVED lines=11> */
.L_x_323:


//--------------------- .nv.global.init           --------------------------
	.section	.nv.global.init,"aw",@progbits
.nv.global.init:
	.type		$str$22,@object
	.size		$str$22,($str$23 - $str$22)
$str$22:
        /*0000*/ 	.byte	0x6b, 0x5f, 0x74, 0x69, 0x6c, 0x65, 0x5f, 0x63, 0x6f, 0x75, 0x6e, 0x74, 0x20, 0x3e, 0x3d, 0x20
        /*0010*/ 	.byte	0x31, 0x00
	.type		$str$23,@object
	.size		$str$23,(__unnamed_1 - $str$23)
$str$23:
        /*0012*/ 	.byte	0x2f, 0x74, 0x6d, 0x70, 0x2f, 0x63, 0x75, 0x74, 0x6c, 0x61, 0x73, 0x73, 0x5f, 0x73, 0x77, 0x65
        /*0022*/ 	.byte	0x65, 0x70, 0x5f, 0x73, 0x72, 0x63, 0x2f, 0x69, 0x6e, 0x63, 0x6c, 0x75, 0x64, 0x65, 0x2f, 0x63
        /*0032*/ 	.byte	0x75, 0x74, 0x6c, 0x61, 0x73, 0x73, 0x2f, 0x67, 0x65, 0x6d, 0x6d, 0x2f, 0x63, 0x6f, 0x6c, 0x6c
        /*0042*/ 	.byte	0x65, 0x63, 0x74, 0x69, 0x76, 0x65, 0x2f, 0x73, 0x6d, 0x39, 0x30, 0x5f, 0x6d, 0x6d, 0x61, 0x5f
        /*0052*/ 	.byte	0x74, 0x6d, 0x61, 0x5f, 0x67, 0x6d, 0x6d, 0x61, 0x5f, 0x73, 0x73, 0x5f, 0x77, 0x61, 0x72, 0x70
        /*0062*/ 	.byte	0x73, 0x70, 0x65, 0x63, 0x69, 0x61, 0x6c, 0x69, 0x7a, 0x65, 0x64, 0x2e, 0x68, 0x70, 0x70, 0x00
	.type		__unnamed_1,@object
	.size		__unnamed_1,(.L_0 - __unnamed_1)
__unnamed_1:
        /*0072*/ 	.byte	0x76, 0x6f, 0x69, 0x64, 0x20, 0x63, 0x75, 0x74, 0x6c, 0x61, 0x73, 0x73, 0x3a, 0x3a, 0x67, 0x65
        /* <DEDUP_REMOVED lines=181> */
        /*0bd2*/ 	.byte	0x5d, 0x00
.L_0:


//--------------------- .nv.shared._ZN7cutlass13device_kernelINS_4gemm6kernel13GemmUniversalIN4cute5tupleIJiiiiEEENS1_10collective13CollectiveMmaINS1_34MainloopSm90TmaGmmaWarpSpecializedILi3ENS5_IJNS4_1CILi2EEENSA_ILi1EEESC_EEENS1_35KernelTmaWarpSpecializedCooperativeEEENS5_IJNSA_ILi256EEENSA_ILi128EEESH_EEENS_10bfloat16_tENS5_IJlSC_lEEESJ_SK_NS4_8TiledMMAINS4_8MMA_AtomIJNS4_4SM904GMMA28MMA_64x128x16_F32BF16BF16_SSILNSO_5MajorE0ELSQ_0ELNSO_7ScaleInE1ELSR_1EEEEEENS4_6LayoutISD_NS5_IJSC_NSA_ILi0EEESV_EEEEENS5_IJNS4_10UnderscoreESY_SY_EEEEENS4_13SM90_TMA_LOADENS4_14ComposedLayoutINS4_7SwizzleILi3ELi4ELi3EEENS4_18smem_ptr_flag_bitsILi16EEENSU_INS5_IJNSA_ILi8EEENSA_ILi64EEEEEENS5_IJS18_SC_EEEEEEEvNS4_8identityENS4_23SM90_TMA_LOAD_MULTICASTES1C_vS1D_EENS_8epilogue10collective6detail29Sm90TmaWarpSpecializedAdapterINS1H_15DefaultEpilogueISJ_SK_SK_NS1G_6thread17LinearCombinationISJ_Li1EffLNS1L_9ScaleType4KindE0ELNS_15FloatRoundStyleE2ESJ_EENS1_15EpilogueDefaultEEEEEvvEEEEvNT_6ParamsE --------------------------
	.section	.nv.shared._ZN7cutlass13device_kernelINS_4gemm6kernel13GemmUniversalIN4cute5tupleIJiiiiEEENS1_10collective13CollectiveMmaINS1_34MainloopSm90TmaGmmaWarpSpecializedILi3ENS5_IJNS4_1CILi2EEENSA_ILi1EEESC_EEENS1_35KernelTmaWarpSpecializedCooperativeEEENS5_IJNSA_ILi256EEENSA_ILi128EEESH_EEENS_10bfloat16_tENS5_IJlSC_lEEESJ_SK_NS4_8TiledMMAINS4_8MMA_AtomIJNS4_4SM904GMMA28MMA_64x128x16_F32BF16BF16_SSILNSO_5MajorE0ELSQ_0ELNSO_7ScaleInE1ELSR_1EEEEEENS4_6LayoutISD_NS5_IJSC_NSA_ILi0EEESV_EEEEENS5_IJNS4_10UnderscoreESY_SY_EEEEENS4_13SM90_TMA_LOADENS4_14ComposedLayoutINS4_7SwizzleILi3ELi4ELi3EEENS4_18smem_ptr_flag_bitsILi16EEENSU_INS5_IJNSA_ILi8EEENSA_ILi64EEEEEENS5_IJS18_SC_EEEEEEEvNS4_8identityENS4_23SM90_TMA_LOAD_MULTICASTES1C_vS1D_EENS_8epilogue10collective6detail29Sm90TmaWarpSpecializedAdapterINS1H_15DefaultEpilogueISJ_SK_SK_NS1G_6thread17LinearCombinationISJ_Li1EffLNS1L_9ScaleType4KindE0ELNS_15FloatRoundStyleE2ESJ_EENS1_15EpilogueDefaultEEEEEvvEEEEvNT_6ParamsE,"aw",@nobits
	.sectionflags	@""
	.align	16
	.zero		1024


//--------------------- .nv.shared.reserved.0     --------------------------
	.section	.nv.shared.reserved.0,"aw",@nobits
	.weak		__nv_reservedSMEM_offset_0_alias
	.size		__nv_reservedSMEM_offset_0_alias, 0, 0
	.other		__nv_reservedSMEM_offset_0_alias,@"STO_CUDA_RESERVED_SHARED STV_DEFAULT"
__nv_reservedSMEM_offset_0_alias:
	.zero		0


//--------------------- .nv.global                --------------------------
	.section	.nv.global,"aw",@nobits
.nv.global:
	.type		_ZN39_INTERNAL_be3c917b_4_k_cu_568c859c_37364cute1_E,@object
	.size		_ZN39_INTERNAL_be3c917b_4_k_cu_568c859c_37364cute1_E,(_ZN39_INTERNAL_be3c917b_4_k_cu_568c859c_37364cuda3std3__45__cpo6cbeginE - _ZN39_INTERNAL_be3c917b_4_k_cu_568c859c_37364cute1_E)
_ZN39_INTERNAL_be3c917b_4_k_cu_568c859c_37364cute1_E:
	.zero		1
	.type		_ZN39_INTERNAL_be3c917b_4_k_cu_568c859c_37364cuda3std3__45__cpo6cbeginE,@object
	.size		_ZN39_INTERNAL_be3c917b_4_k_cu_568c859c_37364cuda3std3__45__cpo6cbeginE,(_ZN39_INTERNAL_be3c917b_4_k_cu_568c859c_37364cuda3std3__48in_placeE - _ZN39_INTERNAL_be3c917b_4_k_cu_568c859c_37364cuda3std3__45__cpo6cbeginE)
_ZN39_INTERNAL_be3c917b_4_k_cu_568c859c_37364cuda3std3__45__cpo6cbeginE:
	.zero		1
	.type		_ZN39_INTERNAL_be3c917b_4_k_cu_568c859c_37364cuda3std3__48in_placeE,@object
	.size		_ZN39_INTERNAL_be3c917b_4_k_cu_568c859c_37364cuda3std3__48in_placeE,(_ZN39_INTERNAL_be3c917b_4_k_cu_568c859c_37364cuda3std6ranges3__45__cpo9iter_moveE - _ZN39_INTERNAL_be3c917b_4_k_cu_568c859c_37364cuda3std3__48in_placeE)
_ZN39_INTERNAL_be3c917b_4_k_cu_568c859c_37364cuda3std3__48in_placeE:
	.zero		1
	.type		_ZN39_INTERNAL_be3c917b_4_k_cu_568c859c_37364cuda3std6ranges3__45__cpo9iter_moveE,@object
	.size		_ZN39_INTERNAL_be3c917b_4_k_cu_568c859c_37364cuda3std6ranges3__45__cpo9iter_moveE,(_ZN39_INTERNAL_be3c917b_4_k_cu_568c859c_37364cuda3std3__45__cpo5beginE - _ZN39_INTERNAL_be3c917b_4_k_cu_568c859c_37364cuda3std6ranges3__45__cpo9iter_moveE)
_ZN39_INTERNAL_be3c917b_4_k_cu_568c859c_37364cuda3std6ranges3__45__cpo9iter_moveE:
	.zero		1
	.type		_ZN39_INTERNAL_be3c917b_4_k_cu_568c859c_37364cuda3std3__45__cpo5beginE,@object
	.size		_ZN39_INTERNAL_be3c917b_4_k_cu_568c859c_37364cuda3std3__45__cpo5beginE,(_ZN39_INTERNAL_be3c917b_4_k_cu_568c859c_37364cuda3std3__441_GLOBAL__N__be3c917b_4_k_cu_568c859c_37366ignoreE - _ZN39_INTERNAL_be3c917b_4_k_cu_568c859c_37364cuda3std3__45__cpo5beginE)
_ZN39_INTERNAL_be3c917b_4_k_cu_568c859c_37364cuda3std3__45__cpo5beginE:
	.zero		1
	.type		_ZN39_INTERNAL_be3c917b_4_k_cu_568c859c_37364cuda3std3__441_GLOBAL__N__be3c917b_4_k_cu_568c859c_37366ignoreE,@object
	.size		_ZN39_INTERNAL_be3c917b_4_k_cu_568c859c_37364cuda3std3__441_GLOBAL__N__be3c917b_4_k_cu_568c859c_37366ignoreE,(_ZN39_INTERNAL_be3c917b_4_k_cu_568c859c_37364cute7productE - _ZN39_INTERNAL_be3c917b_4_k_cu_568c859c_37364cuda3std3__441_GLOBAL__N__be3c917b_4_k_cu_568c859c_37366ignoreE)
_ZN39_INTERNAL_be3c917b_4_k_cu_568c859c_37364cuda3std3__441_GLOBAL__N__be3c917b_4_k_cu_568c859c_37366ignoreE:
	.zero		1
	.type		_ZN39_INTERNAL_be3c917b_4_k_cu_568c859c_37364cute7productE,@object
	.size		_ZN39_INTERNAL_be3c917b_4_k_cu_568c859c_37364cute7productE,(_ZN39_INTERNAL_be3c917b_4_k_cu_568c859c_37364cuda3std3__45__cpo3endE - _ZN39_INTERNAL_be3c917b_4_k_cu_568c859c_37364cute7productE)
_ZN39_INTERNAL_be3c917b_4_k_cu_568c859c_37364cute7productE:
	.zero		1
	.type		_ZN39_INTERNAL_be3c917b_4_k_cu_568c859c_37364cuda3std3__45__cpo3endE,@object
	.size		_ZN39_INTERNAL_be3c917b_4_k_cu_568c859c_37364cuda3std3__45__cpo3endE,(_ZN39_INTERNAL_be3c917b_4_k_cu_568c859c_37364cuda3std3__419piecewise_constructE - _ZN39_INTERNAL_be3c917b_4_k_cu_568c859c_37364cuda3std3__45__cpo3endE)
_ZN39_INTERNAL_be3c917b_4_k_cu_568c859c_37364cuda3std3__45__cpo3endE:
	.zero		1
	.type		_ZN39_INTERNAL_be3c917b_4_k_cu_568c859c_37364cuda3std3__419piecewise_constructE,@object
	.size		_ZN39_INTERNAL_be3c917b_4_k_cu_568c859c_37364cuda3std3__419piecewise_constructE,(_ZN39_INTERNAL_be3c917b_4_k_cu_568c859c_37364cuda3std3__45__cpo4cendE - _ZN39_INTERNAL_be3c917b_4_k_cu_568c859c_37364cuda3std3__419piecewise_constructE)
_ZN39_INTERNAL_be3c917b_4_k_cu_568c859c_37364cuda3std3__419piecewise_constructE:
	.zero		1
	.type		_ZN39_INTERNAL_be3c917b_4_k_cu_568c859c_37364cuda3std3__45__cpo4cendE,@object
	.size		_ZN39_INTERNAL_be3c917b_4_k_cu_568c859c_37364cuda3std3__45__cpo4cendE,(_ZN39_INTERNAL_be3c917b_4_k_cu_568c859c_37364cuda3std6ranges3__45__cpo4swapE - _ZN39_INTERNAL_be3c917b_4_k_cu_568c859c_37364cuda3std3__45__cpo4cendE)
_ZN39_INTERNAL_be3c917b_4_k_cu_568c859c_37364cuda3std3__45__cpo4cendE:
	.zero		1
	.type		_ZN39_INTERNAL_be3c917b_4_k_cu_568c859c_37364cuda3std6ranges3__45__cpo4swapE,@object
	.size		_ZN39_INTERNAL_be3c917b_4_k_cu_568c859c_37364cuda3std6ranges3__45__cpo4swapE,(.L_8 - _ZN39_INTERNAL_be3c917b_4_k_cu_568c859c_37364cuda3std6ranges3__45__cpo4swapE)
_ZN39_INTERNAL_be3c917b_4_k_cu_568c859c_37364cuda3std6ranges3__45__cpo4swapE:
	.zero		1
.L_8:


//--------------------- .nv.constant0._ZN7cutlass13device_kernelINS_4gemm6kernel13GemmUniversalIN4cute5tupleIJiiiiEEENS1_10collective13CollectiveMmaINS1_34MainloopSm90TmaGmmaWarpSpecializedILi3ENS5_IJNS4_1CILi2EEENSA_ILi1EEESC_EEENS1_35KernelTmaWarpSpecializedCooperativeEEENS5_IJNSA_ILi256EEENSA_ILi128EEESH_EEENS_10bfloat16_tENS5_IJlSC_lEEESJ_SK_NS4_8TiledMMAINS4_8MMA_AtomIJNS4_4SM904GMMA28MMA_64x128x16_F32BF16BF16_SSILNSO_5MajorE0ELSQ_0ELNSO_7ScaleInE1ELSR_1EEEEEENS4_6LayoutISD_NS5_IJSC_NSA_ILi0EEESV_EEEEENS5_IJNS4_10UnderscoreESY_SY_EEEEENS4_13SM90_TMA_LOADENS4_14ComposedLayoutINS4_7SwizzleILi3ELi4ELi3EEENS4_18smem_ptr_flag_bitsILi16EEENSU_INS5_IJNSA_ILi8EEENSA_ILi64EEEEEENS5_IJS18_SC_EEEEEEEvNS4_8identityENS4_23SM90_TMA_LOAD_MULTICASTES1C_vS1D_EENS_8epilogue10collective6detail29Sm90TmaWarpSpecializedAdapterINS1H_15DefaultEpilogueISJ_SK_SK_NS1G_6thread17LinearCombinationISJ_Li1EffLNS1L_9ScaleType4KindE0ELNS_15FloatRoundStyleE2ESJ_EENS1_15EpilogueDefaultEEEEEvvEEEEvNT_6ParamsE --------------------------
	.section	.nv.constant0._ZN7cutlass13device_kernelINS_4gemm6kernel13GemmUniversalIN4cute5tupleIJiiiiEEENS1_10collective13CollectiveMmaINS1_34MainloopSm90TmaGmmaWarpSpecializedILi3ENS5_IJNS4_1CILi2EEENSA_ILi1EEESC_EEENS1_35KernelTmaWarpSpecializedCooperativeEEENS5_IJNSA_ILi256EEENSA_ILi128EEESH_EEENS_10bfloat16_tENS5_IJlSC_lEEESJ_SK_NS4_8TiledMMAINS4_8MMA_AtomIJNS4_4SM904GMMA28MMA_64x128x16_F32BF16BF16_SSILNSO_5MajorE0ELSQ_0ELNSO_7ScaleInE1ELSR_1EEEEEENS4_6LayoutISD_NS5_IJSC_NSA_ILi0EEESV_EEEEENS5_IJNS4_10UnderscoreESY_SY_EEEEENS4_13SM90_TMA_LOADENS4_14ComposedLayoutINS4_7SwizzleILi3ELi4ELi3EEENS4_18smem_ptr_flag_bitsILi16EEENSU_INS5_IJNSA_ILi8EEENSA_ILi64EEEEEENS5_IJS18_SC_EEEEEEEvNS4_8identityENS4_23SM90_TMA_LOAD_MULTICASTES1C_vS1D_EENS_8epilogue10collective6detail29Sm90TmaWarpSpecializedAdapterINS1H_15DefaultEpilogueISJ_SK_SK_NS1G_6thread17LinearCombinationISJ_Li1EffLNS1L_9ScaleType4KindE0ELNS_15FloatRoundStyleE2ESJ_EENS1_15EpilogueDefaultEEEEEvvEEEEvNT_6ParamsE,"a",@progbits
	.sectionflags	@""
	.align	4
.nv.constant0._ZN7cutlass13device_kernelINS_4gemm6kernel13GemmUniversalIN4cute5tupleIJiiiiEEENS1_10collective13CollectiveMmaINS1_34MainloopSm90TmaGmmaWarpSpecializedILi3ENS5_IJNS4_1CILi2EEENSA_ILi1EEESC_EEENS1_35KernelTmaWarpSpecializedCooperativeEEENS5_IJNSA_ILi256EEENSA_ILi128EEESH_EEENS_10bfloat16_tENS5_IJlSC_lEEESJ_SK_NS4_8TiledMMAINS4_8MMA_AtomIJNS4_4SM904GMMA28MMA_64x128x16_F32BF16BF16_SSILNSO_5MajorE0ELSQ_0ELNSO_7ScaleInE1ELSR_1EEEEEENS4_6LayoutISD_NS5_IJSC_NSA_ILi0EEESV_EEEEENS5_IJNS4_10UnderscoreESY_SY_EEEEENS4_13SM90_TMA_LOADENS4_14ComposedLayoutINS4_7SwizzleILi3ELi4ELi3EEENS4_18smem_ptr_flag_bitsILi16EEENSU_INS5_IJNSA_ILi8EEENSA_ILi64EEEEEENS5_IJS18_SC_EEEEEEEvNS4_8identityENS4_23SM90_TMA_LOAD_MULTICASTES1C_vS1D_EENS_8epilogue10collective6detail29Sm90TmaWarpSpecializedAdapterINS1H_15DefaultEpilogueISJ_SK_SK_NS1G_6thread17LinearCombinationISJ_Li1EffLNS1L_9ScaleType4KindE0ELNS_15FloatRoundStyleE2ESJ_EENS1_15EpilogueDefaultEEEEEvvEEEEvNT_6ParamsE:
	.zero		1664


//--------------------- SYMBOLS --------------------------

	.type		.nv.reservedSmem.offset0,@object
	.size		.nv.reservedSmem.offset0,0x4
	.type		__assertfail,@function
